	.target	sm_100a

	.elftype	@"ET_EXEC"


//--------------------- .note.nv.tkinfo           --------------------------
	.section	.note.nv.tkinfo,"",@"SHT_NOTE"
	.sectionflags	@"SHF_NOTE_NV_TKINFO"
	.tkinfo
        /*0018*/ 	.word	0x00000002
        /*0030*/ 	.string	""
        /*0030*/ 	.string	"ptxas"
        /*0030*/ 	.string	"Cuda compilation tools, release 13.0, V13.0.88"
        /*0030*/ 	.string	"Build cuda_13.0.r13.0/compiler.36424714_0"
        /*0030*/ 	.string	"-arch sm_100a -m 64 "



//--------------------- .note.nv.cuinfo           --------------------------
	.section	.note.nv.cuinfo,"",@"SHT_NOTE"
	.sectionflags	@"SHF_NOTE_NV_CUINFO"
        /*0018*/ 	.short	0x0002
        /*001a*/ 	.short	0x0064
        /*001c*/ 	.short	0x0082
	.zero		2


//--------------------- .nv.info                  --------------------------
	.section	.nv.info,"",@"SHT_CUDA_INFO"
	.align	4


	//----- nvinfo : EIATTR_REGCOUNT
	.align		4
        /*0000*/ 	.byte	0x04, 0x2f
        /*0002*/ 	.short	(.L_19 - .L_18)
	.align		4
.L_18:
        /*0004*/ 	.word	index@(_ZN7cutlass13device_kernelINS_4gemm6kernel13GemmUniversalIN4cute5tupleIJiiiiEEENS1_10collective13CollectiveMmaINS1_35MainloopSm100TmaUmmaWarpSpecializedILi24ELi2ELi4ENS5_IJNS4_1CILi2EEENSA_ILi1EEESC_EEEEENS5_IJNSA_ILi128EEENSA_ILi16EEENSA_ILi64EEEEEENS_10bfloat16_tENS5_IJlSC_lEEESJ_SK_NS4_8TiledMMAINS4_8MMA_AtomIJNS4_26SM100_MMA_F16BF16_2x1SM_SSISJ_SJ_fLi128ELi16ELNS4_4UMMA5MajorE0ELSP_0ELNSO_7ScaleInE0ELSQ_0EEEEEENS4_6LayoutINS5_IJSC_SC_SC_EEENS5_IJNSA_ILi0EEESV_SV_EEEEENS5_IJNS4_10UnderscoreESY_SY_EEEEENS4_18SM100_TMA_2SM_LOADENS4_14ComposedLayoutINS4_7SwizzleILi3ELi4ELi3EEENS4_18smem_ptr_flag_bitsILi16EEENST_INS5_IJNSA_ILi8EEESH_EEENS5_IJSH_SC_EEEEEEEvNS4_8identityES11_S1B_vS1C_EENS_8epilogue10collective18CollectiveEpilogueINS1E_23Sm100TmaWarpSpecializedILi2ELi1ELi8ELb1ELb0EEEJNS5_IJSH_SG_SH_EEENS5_IJNST_ISH_SC_EENST_ISG_SC_EEEEESJ_SK_SJ_SK_NS1E_6fusion15FusionCallbacksIS1I_NS1N_17LinearCombinationISJ_fSJ_fLNS_15FloatRoundStyleE2EEES1J_S1M_JEEENS4_5SM1004TMEM4LOAD25SM100_TMEM_LOAD_32dp32b8xENS4_13SM90_TMA_LOADENS12_INS13_ILi1ELi4ELi3EEES16_NST_INS5_IJS17_SG_EEENS5_IJSG_SC_EEEEEEENS4_39AutoVectorizingCopyWithAssumedAlignmentILi128EEENS4_14SM90_TMA_STOREES22_S24_S24_EEEvvEEEEvNT_6ParamsE)
        /*0008*/ 	.word	0x00000046


	//----- nvinfo : EIATTR_FRAME_SIZE
	.align		4
.L_19:
        /*000c*/ 	.byte	0x04, 0x11
        /*000e*/ 	.short	(.L_21 - .L_20)
	.align		4
.L_20:
        /*0010*/ 	.word	index@($__internal_2_$__cuda_sm10x_tcgen05_guardrail_trap_unallocated_columns_being_dealloced)
        /*0014*/ 	.word	0x00000000


	//----- nvinfo : EIATTR_FRAME_SIZE
	.align		4
.L_21:
        /*0018*/ 	.byte	0x04, 0x11
        /*001a*/ 	.short	(.L_23 - .L_22)
	.align		4
.L_22:
        /*001c*/ 	.word	index@($__internal_1_$__cuda_sm10x_tcgen05_guardrail_trap_phase_invalid_during_alloc)
        /*0020*/ 	.word	0x00000000


	//----- nvinfo : EIATTR_FRAME_SIZE
	.align		4
.L_23:
        /*0024*/ 	.byte	0x04, 0x11
        /*0026*/ 	.short	(.L_25 - .L_24)
	.align		4
.L_24:
        /*0028*/ 	.word	index@($__internal_0_$__cuda_sm10x_tcgen05_guardrail_trap_col_being_dealloced_not_returned_by_alloc)
        /*002c*/ 	.word	0x00000000


	//----- nvinfo : EIATTR_FRAME_SIZE
	.align		4
.L_25:
        /*0030*/ 	.byte	0x04, 0x11
        /*0032*/ 	.short	(.L_27 - .L_26)
	.align		4
.L_26:
        /*0034*/ 	.word	index@(_ZN7cutlass13device_kernelINS_4gemm6kernel13GemmUniversalIN4cute5tupleIJiiiiEEENS1_10collective13CollectiveMmaINS1_35MainloopSm100TmaUmmaWarpSpecializedILi24ELi2ELi4ENS5_IJNS4_1CILi2EEENSA_ILi1EEESC_EEEEENS5_IJNSA_ILi128EEENSA_ILi16EEENSA_ILi64EEEEEENS_10bfloat16_tENS5_IJlSC_lEEESJ_SK_NS4_8TiledMMAINS4_8MMA_AtomIJNS4_26SM100_MMA_F16BF16_2x1SM_SSISJ_SJ_fLi128ELi16ELNS4_4UMMA5MajorE0ELSP_0ELNSO_7ScaleInE0ELSQ_0EEEEEENS4_6LayoutINS5_IJSC_SC_SC_EEENS5_IJNSA_ILi0EEESV_SV_EEEEENS5_IJNS4_10UnderscoreESY_SY_EEEEENS4_18SM100_TMA_2SM_LOADENS4_14ComposedLayoutINS4_7SwizzleILi3ELi4ELi3EEENS4_18smem_ptr_flag_bitsILi16EEENST_INS5_IJNSA_ILi8EEESH_EEENS5_IJSH_SC_EEEEEEEvNS4_8identityES11_S1B_vS1C_EENS_8epilogue10collective18CollectiveEpilogueINS1E_23Sm100TmaWarpSpecializedILi2ELi1ELi8ELb1ELb0EEEJNS5_IJSH_SG_SH_EEENS5_IJNST_ISH_SC_EENST_ISG_SC_EEEEESJ_SK_SJ_SK_NS1E_6fusion15FusionCallbacksIS1I_NS1N_17LinearCombinationISJ_fSJ_fLNS_15FloatRoundStyleE2EEES1J_S1M_JEEENS4_5SM1004TMEM4LOAD25SM100_TMEM_LOAD_32dp32b8xENS4_13SM90_TMA_LOADENS12_INS13_ILi1ELi4ELi3EEES16_NST_INS5_IJS17_SG_EEENS5_IJSG_SC_EEEEEEENS4_39AutoVectorizingCopyWithAssumedAlignmentILi128EEENS4_14SM90_TMA_STOREES22_S24_S24_EEEvvEEEEvNT_6ParamsE)
        /*0038*/ 	.word	0x00000000


	//----- nvinfo : EIATTR_MIN_STACK_SIZE
	.align		4
.L_27:
        /*003c*/ 	.byte	0x04, 0x12
        /*003e*/ 	.short	(.L_29 - .L_28)
	.align		4
.L_28:
        /*0040*/ 	.word	index@(_ZN7cutlass13device_kernelINS_4gemm6kernel13GemmUniversalIN4cute5tupleIJiiiiEEENS1_10collective13CollectiveMmaINS1_35MainloopSm100TmaUmmaWarpSpecializedILi24ELi2ELi4ENS5_IJNS4_1CILi2EEENSA_ILi1EEESC_EEEEENS5_IJNSA_ILi128EEENSA_ILi16EEENSA_ILi64EEEEEENS_10bfloat16_tENS5_IJlSC_lEEESJ_SK_NS4_8TiledMMAINS4_8MMA_AtomIJNS4_26SM100_MMA_F16BF16_2x1SM_SSISJ_SJ_fLi128ELi16ELNS4_4UMMA5MajorE0ELSP_0ELNSO_7ScaleInE0ELSQ_0EEEEEENS4_6LayoutINS5_IJSC_SC_SC_EEENS5_IJNSA_ILi0EEESV_SV_EEEEENS5_IJNS4_10UnderscoreESY_SY_EEEEENS4_18SM100_TMA_2SM_LOADENS4_14ComposedLayoutINS4_7SwizzleILi3ELi4ELi3EEENS4_18smem_ptr_flag_bitsILi16EEENST_INS5_IJNSA_ILi8EEESH_EEENS5_IJSH_SC_EEEEEEEvNS4_8identityES11_S1B_vS1C_EENS_8epilogue10collective18CollectiveEpilogueINS1E_23Sm100TmaWarpSpecializedILi2ELi1ELi8ELb1ELb0EEEJNS5_IJSH_SG_SH_EEENS5_IJNST_ISH_SC_EENST_ISG_SC_EEEEESJ_SK_SJ_SK_NS1E_6fusion15FusionCallbacksIS1I_NS1N_17LinearCombinationISJ_fSJ_fLNS_15FloatRoundStyleE2EEES1J_S1M_JEEENS4_5SM1004TMEM4LOAD25SM100_TMEM_LOAD_32dp32b8xENS4_13SM90_TMA_LOADENS12_INS13_ILi1ELi4ELi3EEES16_NST_INS5_IJS17_SG_EEENS5_IJSG_SC_EEEEEEENS4_39AutoVectorizingCopyWithAssumedAlignmentILi128EEENS4_14SM90_TMA_STOREES22_S24_S24_EEEvvEEEEvNT_6ParamsE)
        /*0044*/ 	.word	0x00000000
.L_29:


//--------------------- .nv.compat                --------------------------
	.section	.nv.compat,"",@"SHT_CUDA_COMPAT_INFO"
	.align	4
        /*0000*/ 	.byte	0x02, 0x09, 0x01, 0x00, 0x02, 0x02, 0x02, 0x00, 0x02, 0x05, 0x05, 0x00, 0x03, 0x07, 0x01, 0x01
        /*0010*/ 	.byte	0x02, 0x03, 0x01, 0x00, 0x02, 0x06, 0x01, 0x00, 0x04, 0x0b, 0x08, 0x00, 0x09, 0x00, 0x00, 0x00
        /*0020*/ 	.byte	0x00, 0x00, 0x00, 0x00


//--------------------- .nv.info._ZN7cutlass13device_kernelINS_4gemm6kernel13GemmUniversalIN4cute5tupleIJiiiiEEENS1_10collective13CollectiveMmaINS1_35MainloopSm100TmaUmmaWarpSpecializedILi24ELi2ELi4ENS5_IJNS4_1CILi2EEENSA_ILi1EEESC_EEEEENS5_IJNSA_ILi128EEENSA_ILi16EEENSA_ILi64EEEEEENS_10bfloat16_tENS5_IJlSC_lEEESJ_SK_NS4_8TiledMMAINS4_8MMA_AtomIJNS4_26SM100_MMA_F16BF16_2x1SM_SSISJ_SJ_fLi128ELi16ELNS4_4UMMA5MajorE0ELSP_0ELNSO_7ScaleInE0ELSQ_0EEEEEENS4_6LayoutINS5_IJSC_SC_SC_EEENS5_IJNSA_ILi0EEESV_SV_EEEEENS5_IJNS4_10UnderscoreESY_SY_EEEEENS4_18SM100_TMA_2SM_LOADENS4_14ComposedLayoutINS4_7SwizzleILi3ELi4ELi3EEENS4_18smem_ptr_flag_bitsILi16EEENST_INS5_IJNSA_ILi8EEESH_EEENS5_IJSH_SC_EEEEEEEvNS4_8identityES11_S1B_vS1C_EENS_8epilogue10collective18CollectiveEpilogueINS1E_23Sm100TmaWarpSpecializedILi2ELi1ELi8ELb1ELb0EEEJNS5_IJSH_SG_SH_EEENS5_IJNST_ISH_SC_EENST_ISG_SC_EEEEESJ_SK_SJ_SK_NS1E_6fusion15FusionCallbacksIS1I_NS1N_17LinearCombinationISJ_fSJ_fLNS_15FloatRoundStyleE2EEES1J_S1M_JEEENS4_5SM1004TMEM4LOAD25SM100_TMEM_LOAD_32dp32b8xENS4_13SM90_TMA_LOADENS12_INS13_ILi1ELi4ELi3EEES16_NST_INS5_IJS17_SG_EEENS5_IJSG_SC_EEEEEEENS4_39AutoVectorizingCopyWithAssumedAlignmentILi128EEENS4_14SM90_TMA_STOREES22_S24_S24_EEEvvEEEEvNT_6ParamsE --------------------------
	.section	.nv.info._ZN7cutlass13device_kernelINS_4gemm6kernel13GemmUniversalIN4cute5tupleIJiiiiEEENS1_10collective13CollectiveMmaINS1_35MainloopSm100TmaUmmaWarpSpecializedILi24ELi2ELi4ENS5_IJNS4_1CILi2EEENSA_ILi1EEESC_EEEEENS5_IJNSA_ILi128EEENSA_ILi16EEENSA_ILi64EEEEEENS_10bfloat16_tENS5_IJlSC_lEEESJ_SK_NS4_8TiledMMAINS4_8MMA_AtomIJNS4_26SM100_MMA_F16BF16_2x1SM_SSISJ_SJ_fLi128ELi16ELNS4_4UMMA5MajorE0ELSP_0ELNSO_7ScaleInE0ELSQ_0EEEEEENS4_6LayoutINS5_IJSC_SC_SC_EEENS5_IJNSA_ILi0EEESV_SV_EEEEENS5_IJNS4_10UnderscoreESY_SY_EEEEENS4_18SM100_TMA_2SM_LOADENS4_14ComposedLayoutINS4_7SwizzleILi3ELi4ELi3EEENS4_18smem_ptr_flag_bitsILi16EEENST_INS5_IJNSA_ILi8EEESH_EEENS5_IJSH_SC_EEEEEEEvNS4_8identityES11_S1B_vS1C_EENS_8epilogue10collective18CollectiveEpilogueINS1E_23Sm100TmaWarpSpecializedILi2ELi1ELi8ELb1ELb0EEEJNS5_IJSH_SG_SH_EEENS5_IJNST_ISH_SC_EENST_ISG_SC_EEEEESJ_SK_SJ_SK_NS1E_6fusion15FusionCallbacksIS1I_NS1N_17LinearCombinationISJ_fSJ_fLNS_15FloatRoundStyleE2EEES1J_S1M_JEEENS4_5SM1004TMEM4LOAD25SM100_TMEM_LOAD_32dp32b8xENS4_13SM90_TMA_LOADENS12_INS13_ILi1ELi4ELi3EEES16_NST_INS5_IJS17_SG_EEENS5_IJSG_SC_EEEEEEENS4_39AutoVectorizingCopyWithAssumedAlignmentILi128EEENS4_14SM90_TMA_STOREES22_S24_S24_EEEvvEEEEvNT_6ParamsE,"",@"SHT_CUDA_INFO"
	.sectionflags	@""
	.align	4


	//----- nvinfo : EIATTR_CUDA_API_VERSION
	.align		4
        /*0000*/ 	.byte	0x04, 0x37
        /*0002*/ 	.short	(.L_31 - .L_30)
.L_30:
        /*0004*/ 	.word	0x00000082


	//----- nvinfo : EIATTR_KPARAM_INFO
	.align		4
.L_31:
        /*0008*/ 	.byte	0x04, 0x17
        /*000a*/ 	.short	(.L_33 - .L_32)
.L_32:
        /*000c*/ 	.word	0x00000000
        /*0010*/ 	.short	0x0000
        /*0012*/ 	.short	0x0000
        /*0014*/ 	.byte	0x00, 0xf0, 0x01, 0x20


	//----- nvinfo : EIATTR_AT_ENTRY_FRAGMENTS
	.align		4
.L_33:
        /*0018*/ 	.byte	0x04, 0x4f
        /*001a*/ 	.short	(.L_35 - .L_34)


	//   ....[0]....
.L_34:
        /*001c*/ 	.word	0x00000007


	//----- nvinfo : EIATTR_RESERVED_SMEM_USED
	.align		4
.L_35:
        /*0020*/ 	.byte	0x01, 0x41
	.zero		2


	//----- nvinfo : EIATTR_SPARSE_MMA_MASK
	.align		4
        /*0024*/ 	.byte	0x03, 0x50
        /*0026*/ 	.short	0x0000


	//----- nvinfo : EIATTR_TCGEN05_2CTA_USED
	.align		4
        /*0028*/ 	.byte	0x01, 0x52
	.zero		2


	//----- nvinfo : EIATTR_MAXREG_COUNT
	.align		4
        /*002c*/ 	.byte	0x03, 0x1b
        /*002e*/ 	.short	0x00ff


	//----- nvinfo : EIATTR_NUM_BARRIERS
	.align		4
        /*0030*/ 	.byte	0x02, 0x4c
        /*0032*/ 	.byte	0x07
	.zero		1


	//----- nvinfo : EIATTR_EXTERNS
	.align		4
        /*0034*/ 	.byte	0x04, 0x0f
        /*0036*/ 	.short	(.L_37 - .L_36)


	//   ....[0]....
	.align		4
.L_36:
        /*0038*/ 	.word	index@(__assertfail)


	//----- nvinfo : EIATTR_MERCURY_ISA_VERSION
	.align		4
.L_37:
        /*003c*/ 	.byte	0x03, 0x5f
        /*003e*/ 	.short	0x0101


	//----- nvinfo : EIATTR_INT_WARP_WIDE_INSTR_OFFSETS
	.align		4
        /*0040*/ 	.byte	0x04, 0x31
        /*0042*/ 	.short	(.L_39 - .L_38)


	//   ....[0]....
.L_38:
        /*0044*/ 	.word	0x00000f80


	//   ....[1]....
        /*0048*/ 	.word	0x00001020


	//   ....[2]....
        /*004c*/ 	.word	0x00002380


	//   ....[3]....
        /*0050*/ 	.word	0x00004d90


	//   ....[4]....
        /*0054*/ 	.word	0x00004dc0


	//   ....[5]....
        /*0058*/ 	.word	0x00004e10


	//   ....[6]....
        /*005c*/ 	.word	0x000057f0


	//   ....[7]....
        /*0060*/ 	.word	0x00005930


	//----- nvinfo : EIATTR_COOP_GROUP_MASK_REGIDS
	.align		4
.L_39:
        /*0064*/ 	.byte	0x04, 0x29
        /*0066*/ 	.short	(.L_41 - .L_40)


	//   ....[0]....
.L_40:
        /*0068*/ 	.word	0xffffffff


	//   ....[1]....
        /*006c*/ 	.word	0xffffffff


	//   ....[2]....
        /*0070*/ 	.word	0xffffffff


	//   ....[3]....
        /*0074*/ 	.word	0xffffffff


	//   ....[4]....
        /*0078*/ 	.word	0xffffffff


	//   ....[5]....
        /*007c*/ 	.word	0xffffffff


	//   ....[6]....
        /*0080*/ 	.word	0xffffffff


	//   ....[7]....
        /*0084*/ 	.word	0xffffffff


	//   ....[8]....
        /*0088*/ 	.word	0xffffffff


	//   ....[9]....
        /*008c*/ 	.word	0xffffffff


	//   ....[10]....
        /*0090*/ 	.word	0xffffffff


	//   ....[11]....
        /*0094*/ 	.word	0xffffffff


	//   ....[12]....
        /*0098*/ 	.word	0xffffffff


	//   ....[13]....
        /*009c*/ 	.word	0xffffffff


	//----- nvinfo : EIATTR_COOP_GROUP_INSTR_OFFSETS
	.align		4
.L_41:
        /*00a0*/ 	.byte	0x04, 0x28
        /*00a2*/ 	.short	(.L_43 - .L_42)


	//   ....[0]....
.L_42:
        /*00a4*/ 	.word	0x000000c0


	//   ....[1]....
        /*00a8*/ 	.word	0x00000500


	//   ....[2]....
        /*00ac*/ 	.word	0x00000930


	//   ....[3]....
        /*00b0*/ 	.word	0x00000a80


	//   ....[4]....
        /*00b4*/ 	.word	0x00000b70


	//   ....[5]....
        /*00b8*/ 	.word	0x00000cd0


	//   ....[6]....
        /*00bc*/ 	.word	0x00000e60


	//   ....[7]....
        /*00c0*/ 	.word	0x000010a0


	//   ....[8]....
        /*00c4*/ 	.word	0x00002260


	//   ....[9]....
        /*00c8*/ 	.word	0x00003b80


	//   ....[10]....
        /*00cc*/ 	.word	0x00004050


	//   ....[11]....
        /*00d0*/ 	.word	0x00004080


	//   ....[12]....
        /*00d4*/ 	.word	0x00004ca0


	//   ....[13]....
        /*00d8*/ 	.word	0x00004eb0


	//----- nvinfo : EIATTR_VRC_CTA_INIT_COUNT
	.align		4
.L_43:
        /*00dc*/ 	.byte	0x02, 0x4a
        /*00de*/ 	.byte	0x80
	.zero		1


	//----- nvinfo : EIATTR_SYSCALL_OFFSETS
	.align		4
        /*00e0*/ 	.byte	0x04, 0x46
        /*00e2*/ 	.short	(.L_45 - .L_44)


	//   ....[0]....
.L_44:
        /*00e4*/ 	.word	0x00006420


	//   ....[1]....
        /*00e8*/ 	.word	0x00006510


	//   ....[2]....
        /*00ec*/ 	.word	0x00006b70


	//----- nvinfo : EIATTR_MBARRIER_INSTR_OFFSETS
	.align		4
.L_45:
        /*00f0*/ 	.byte	0x04, 0x39
        /*00f2*/ 	.short	(.L_47 - .L_46)


	//   ....[0]....
.L_46:
        /*00f4*/ 	.word	0x00000610
        /*00f8*/ 	.word	0x000000ff
        /*00fc*/ 	.word	0x00000000
        /*0100*/ 	.short	0x0100
        /*0102*/ 	.byte	0x08
	.zero		1


	//   ....[1]....
        /*0104*/ 	.word	0x00000620
        /*0108*/ 	.word	0x000000ff
        /*010c*/ 	.word	0x000000c0
        /*0110*/ 	.short	0x0100
        /*0112*/ 	.byte	0x08
	.zero		1


	//   ....[2]....
        /*0114*/ 	.word	0x00000630
        /*0118*/ 	.word	0x000000ff
        /*011c*/ 	.word	0x00000008
        /*0120*/ 	.short	0x0100
        /*0122*/ 	.byte	0x08
	.zero		1


	//   ....[3]....
        /*0124*/ 	.word	0x00000640
        /*0128*/ 	.word	0x000000ff
        /*012c*/ 	.word	0x000000c8
        /*0130*/ 	.short	0x0100
        /*0132*/ 	.byte	0x08
	.zero		1


	//   ....[4]....
        /*0134*/ 	.word	0x00000650
        /*0138*/ 	.word	0x000000ff
        /*013c*/ 	.word	0x00000010
        /*0140*/ 	.short	0x0100
        /*0142*/ 	.byte	0x08
	.zero		1


	//   ....[5]....
        /*0144*/ 	.word	0x00000660
        /*0148*/ 	.word	0x000000ff
        /*014c*/ 	.word	0x000000d0
        /*0150*/ 	.short	0x0100
        /*0152*/ 	.byte	0x08
	.zero		1


	//   ....[6]....
        /*0154*/ 	.word	0x00000670
        /*0158*/ 	.word	0x000000ff
        /*015c*/ 	.word	0x00000018
        /*0160*/ 	.short	0x0100
        /*0162*/ 	.byte	0x08
	.zero		1


	//   ....[7]....
        /*0164*/ 	.word	0x00000680
        /*0168*/ 	.word	0x000000ff
        /*016c*/ 	.word	0x000000d8
        /*0170*/ 	.short	0x0100
        /*0172*/ 	.byte	0x08
	.zero		1


	//   ....[8]....
        /*0174*/ 	.word	0x00000690
        /*0178*/ 	.word	0x000000ff
        /*017c*/ 	.word	0x00000020
        /*0180*/ 	.short	0x0100
        /*0182*/ 	.byte	0x08
	.zero		1


	//   ....[9]....
        /*0184*/ 	.word	0x000006a0
        /*0188*/ 	.word	0x000000ff
        /*018c*/ 	.word	0x000000e0
        /*0190*/ 	.short	0x0100
        /*0192*/ 	.byte	0x08
	.zero		1


	//   ....[10]....
        /*0194*/ 	.word	0x000006b0
        /*0198*/ 	.word	0x000000ff
        /*019c*/ 	.word	0x00000028
        /*01a0*/ 	.short	0x0100
        /*01a2*/ 	.byte	0x08
	.zero		1


	//   ....[11]....
        /*01a4*/ 	.word	0x000006c0
        /*01a8*/ 	.word	0x000000ff
        /*01ac*/ 	.word	0x000000e8
        /*01b0*/ 	.short	0x0100
        /*01b2*/ 	.byte	0x08
	.zero		1


	//   ....[12]....
        /*01b4*/ 	.word	0x000006d0
        /*01b8*/ 	.word	0x000000ff
        /*01bc*/ 	.word	0x00000030
        /*01c0*/ 	.short	0x0100
        /*01c2*/ 	.byte	0x08
	.zero		1


	//   ....[13]....
        /*01c4*/ 	.word	0x000006e0
        /*01c8*/ 	.word	0x000000ff
        /*01cc*/ 	.word	0x000000f0
        /*01d0*/ 	.short	0x0100
        /*01d2*/ 	.byte	0x08
	.zero		1


	//   ....[14]....
        /*01d4*/ 	.word	0x000006f0
        /*01d8*/ 	.word	0x000000ff
        /*01dc*/ 	.word	0x00000038
        /*01e0*/ 	.short	0x0100
        /*01e2*/ 	.byte	0x08
	.zero		1


	//   ....[15]....
        /*01e4*/ 	.word	0x00000700
        /*01e8*/ 	.word	0x000000ff
        /*01ec*/ 	.word	0x000000f8
        /*01f0*/ 	.short	0x0100
        /*01f2*/ 	.byte	0x08
	.zero		1


	//   ....[16]....
        /*01f4*/ 	.word	0x00000710
        /*01f8*/ 	.word	0x000000ff
        /*01fc*/ 	.word	0x00000040
        /*0200*/ 	.short	0x0100
        /*0202*/ 	.byte	0x08
	.zero		1


	//   ....[17]....
        /*0204*/ 	.word	0x00000720
        /*0208*/ 	.word	0x000000ff
        /*020c*/ 	.word	0x00000100
        /*0210*/ 	.short	0x0100
        /*0212*/ 	.byte	0x08
	.zero		1


	//   ....[18]....
        /*0214*/ 	.word	0x00000730
        /*0218*/ 	.word	0x000000ff
        /*021c*/ 	.word	0x00000048
        /*0220*/ 	.short	0x0100
        /*0222*/ 	.byte	0x08
	.zero		1


	//   ....[19]....
        /*0224*/ 	.word	0x00000740
        /*0228*/ 	.word	0x000000ff
        /*022c*/ 	.word	0x00000108
        /*0230*/ 	.short	0x0100
        /*0232*/ 	.byte	0x08
	.zero		1


	//   ....[20]....
        /*0234*/ 	.word	0x00000750
        /*0238*/ 	.word	0x000000ff
        /*023c*/ 	.word	0x00000050
        /*0240*/ 	.short	0x0100
        /*0242*/ 	.byte	0x08
	.zero		1


	//   ....[21]....
        /*0244*/ 	.word	0x00000760
        /*0248*/ 	.word	0x000000ff
        /*024c*/ 	.word	0x00000110
        /*0250*/ 	.short	0x0100
        /*0252*/ 	.byte	0x08
	.zero		1


	//   ....[22]....
        /*0254*/ 	.word	0x00000770
        /*0258*/ 	.word	0x000000ff
        /*025c*/ 	.word	0x00000058
        /*0260*/ 	.short	0x0100
        /*0262*/ 	.byte	0x08
	.zero		1


	//   ....[23]....
        /*0264*/ 	.word	0x00000780
        /*0268*/ 	.word	0x000000ff
        /*026c*/ 	.word	0x00000118
        /*0270*/ 	.short	0x0100
        /*0272*/ 	.byte	0x08
	.zero		1


	//   ....[24]....
        /*0274*/ 	.word	0x00000790
        /*0278*/ 	.word	0x000000ff
        /*027c*/ 	.word	0x00000060
        /*0280*/ 	.short	0x0100
        /*0282*/ 	.byte	0x08
	.zero		1


	//   ....[25]....
        /*0284*/ 	.word	0x000007a0
        /*0288*/ 	.word	0x000000ff
        /*028c*/ 	.word	0x00000120
        /*0290*/ 	.short	0x0100
        /*0292*/ 	.byte	0x08
	.zero		1


	//   ....[26]....
        /*0294*/ 	.word	0x000007b0
        /*0298*/ 	.word	0x000000ff
        /*029c*/ 	.word	0x00000068
        /*02a0*/ 	.short	0x0100
        /*02a2*/ 	.byte	0x08
	.zero		1


	//   ....[27]....
        /*02a4*/ 	.word	0x000007c0
        /*02a8*/ 	.word	0x000000ff
        /*02ac*/ 	.word	0x00000128
        /*02b0*/ 	.short	0x0100
        /*02b2*/ 	.byte	0x08
	.zero		1


	//   ....[28]....
        /*02b4*/ 	.word	0x000007d0
        /*02b8*/ 	.word	0x000000ff
        /*02bc*/ 	.word	0x00000070
        /*02c0*/ 	.short	0x0100
        /*02c2*/ 	.byte	0x08
	.zero		1


	//   ....[29]....
        /*02c4*/ 	.word	0x000007e0
        /*02c8*/ 	.word	0x000000ff
        /*02cc*/ 	.word	0x00000130
        /*02d0*/ 	.short	0x0100
        /*02d2*/ 	.byte	0x08
	.zero		1


	//   ....[30]....
        /*02d4*/ 	.word	0x000007f0
        /*02d8*/ 	.word	0x000000ff
        /*02dc*/ 	.word	0x00000078
        /*02e0*/ 	.short	0x0100
        /*02e2*/ 	.byte	0x08
	.zero		1


	//   ....[31]....
        /*02e4*/ 	.word	0x00000800
        /*02e8*/ 	.word	0x000000ff
        /*02ec*/ 	.word	0x00000138
        /*02f0*/ 	.short	0x0100
        /*02f2*/ 	.byte	0x08
	.zero		1


	//   ....[32]....
        /*02f4*/ 	.word	0x00000810
        /*02f8*/ 	.word	0x000000ff
        /*02fc*/ 	.word	0x00000080
        /*0300*/ 	.short	0x0100
        /*0302*/ 	.byte	0x08
	.zero		1


	//   ....[33]....
        /*0304*/ 	.word	0x00000820
        /*0308*/ 	.word	0x000000ff
        /*030c*/ 	.word	0x00000140
        /*0310*/ 	.short	0x0100
        /*0312*/ 	.byte	0x08
	.zero		1


	//   ....[34]....
        /*0314*/ 	.word	0x00000830
        /*0318*/ 	.word	0x000000ff
        /*031c*/ 	.word	0x00000088
        /*0320*/ 	.short	0x0100
        /*0322*/ 	.byte	0x08
	.zero		1


	//   ....[35]....
        /*0324*/ 	.word	0x00000840
        /*0328*/ 	.word	0x000000ff
        /*032c*/ 	.word	0x00000148
        /*0330*/ 	.short	0x0100
        /*0332*/ 	.byte	0x08
	.zero		1


	//   ....[36]....
        /*0334*/ 	.word	0x00000850
        /*0338*/ 	.word	0x000000ff
        /*033c*/ 	.word	0x00000090
        /*0340*/ 	.short	0x0100
        /*0342*/ 	.byte	0x08
	.zero		1


	//   ....[37]....
        /*0344*/ 	.word	0x00000860
        /*0348*/ 	.word	0x000000ff
        /*034c*/ 	.word	0x00000150
        /*0350*/ 	.short	0x0100
        /*0352*/ 	.byte	0x08
	.zero		1


	//   ....[38]....
        /*0354*/ 	.word	0x00000870
        /*0358*/ 	.word	0x000000ff
        /*035c*/ 	.word	0x00000098
        /*0360*/ 	.short	0x0100
        /*0362*/ 	.byte	0x08
	.zero		1


	//   ....[39]....
        /*0364*/ 	.word	0x00000880
        /*0368*/ 	.word	0x000000ff
        /*036c*/ 	.word	0x00000158
        /*0370*/ 	.short	0x0100
        /*0372*/ 	.byte	0x08
	.zero		1


	//   ....[40]....
        /*0374*/ 	.word	0x00000890
        /*0378*/ 	.word	0x000000ff
        /*037c*/ 	.word	0x000000a0
        /*0380*/ 	.short	0x0100
        /*0382*/ 	.byte	0x08
	.zero		1


	//   ....[41]....
        /*0384*/ 	.word	0x000008a0
        /*0388*/ 	.word	0x000000ff
        /*038c*/ 	.word	0x00000160
        /*0390*/ 	.short	0x0100
        /*0392*/ 	.byte	0x08
	.zero		1


	//   ....[42]....
        /*0394*/ 	.word	0x000008b0
        /*0398*/ 	.word	0x000000ff
        /*039c*/ 	.word	0x000000a8
        /*03a0*/ 	.short	0x0100
        /*03a2*/ 	.byte	0x08
	.zero		1


	//   ....[43]....
        /*03a4*/ 	.word	0x000008c0
        /*03a8*/ 	.word	0x000000ff
        /*03ac*/ 	.word	0x00000168
        /*03b0*/ 	.short	0x0100
        /*03b2*/ 	.byte	0x08
	.zero		1


	//   ....[44]....
        /*03b4*/ 	.word	0x000008d0
        /*03b8*/ 	.word	0x000000ff
        /*03bc*/ 	.word	0x000000b0
        /*03c0*/ 	.short	0x0100
        /*03c2*/ 	.byte	0x08
	.zero		1


	//   ....[45]....
        /*03c4*/ 	.word	0x000008e0
        /*03c8*/ 	.word	0x000000ff
        /*03cc*/ 	.word	0x00000170
        /*03d0*/ 	.short	0x0100
        /*03d2*/ 	.byte	0x08
	.zero		1


	//   ....[46]....
        /*03d4*/ 	.word	0x000008f0
        /*03d8*/ 	.word	0x000000ff
        /*03dc*/ 	.word	0x000000b8
        /*03e0*/ 	.short	0x0100
        /*03e2*/ 	.byte	0x08
	.zero		1


	//   ....[47]....
        /*03e4*/ 	.word	0x00000900
        /*03e8*/ 	.word	0x000000ff
        /*03ec*/ 	.word	0x00000178
        /*03f0*/ 	.short	0x0100
        /*03f2*/ 	.byte	0x08
	.zero		1


	//   ....[48]....
        /*03f4*/ 	.word	0x00000a30
        /*03f8*/ 	.word	0x000000ff
        /*03fc*/ 	.word	0x00000180
        /*0400*/ 	.short	0x0100
        /*0402*/ 	.byte	0x09
	.zero		1


	//   ....[49]....
        /*0404*/ 	.word	0x00000a40
        /*0408*/ 	.word	0x000000ff
        /*040c*/ 	.word	0x00000190
        /*0410*/ 	.short	0x0100
        /*0412*/ 	.byte	0x09
	.zero		1


	//   ....[50]....
        /*0414*/ 	.word	0x00000a50
        /*0418*/ 	.word	0x000000ff
        /*041c*/ 	.word	0x00000188
        /*0420*/ 	.short	0x0100
        /*0422*/ 	.byte	0x09
	.zero		1


	//   ....[51]....
        /*0424*/ 	.word	0x00000a60
        /*0428*/ 	.word	0x000000ff
        /*042c*/ 	.word	0x00000198
        /*0430*/ 	.short	0x0100
        /*0432*/ 	.byte	0x09
	.zero		1


	//   ....[52]....
        /*0434*/ 	.word	0x00000b40
        /*0438*/ 	.word	0x000000ff
        /*043c*/ 	.word	0x000001a0
        /*0440*/ 	.short	0x0100
        /*0442*/ 	.byte	0x08
	.zero		1


	//   ....[53]....
        /*0444*/ 	.word	0x00000b50
        /*0448*/ 	.word	0x000000ff
        /*044c*/ 	.word	0x000001a8
        /*0450*/ 	.short	0x0100
        /*0452*/ 	.byte	0x08
	.zero		1


	//   ....[54]....
        /*0454*/ 	.word	0x00000c80
        /*0458*/ 	.word	0x000000ff
        /*045c*/ 	.word	0x000001b0
        /*0460*/ 	.short	0x0100
        /*0462*/ 	.byte	0x08
	.zero		1


	//   ....[55]....
        /*0464*/ 	.word	0x00000c90
        /*0468*/ 	.word	0x000000ff
        /*046c*/ 	.word	0x000001c0
        /*0470*/ 	.short	0x0100
        /*0472*/ 	.byte	0x08
	.zero		1


	//   ....[56]....
        /*0474*/ 	.word	0x00000ca0
        /*0478*/ 	.word	0x000000ff
        /*047c*/ 	.word	0x000001b8
        /*0480*/ 	.short	0x0100
        /*0482*/ 	.byte	0x08
	.zero		1


	//   ....[57]....
        /*0484*/ 	.word	0x00000cb0
        /*0488*/ 	.word	0x000000ff
        /*048c*/ 	.word	0x000001c8
        /*0490*/ 	.short	0x0100
        /*0492*/ 	.byte	0x08
	.zero		1


	//   ....[58]....
        /*0494*/ 	.word	0x00000dd0
        /*0498*/ 	.word	0x000000ff
        /*049c*/ 	.word	0x000001d0
        /*04a0*/ 	.short	0x0100
        /*04a2*/ 	.byte	0x09
	.zero		1


	//   ....[59]....
        /*04a4*/ 	.word	0x00000de0
        /*04a8*/ 	.word	0x000000ff
        /*04ac*/ 	.word	0x000001f0
        /*04b0*/ 	.short	0x0100
        /*04b2*/ 	.byte	0x09
	.zero		1


	//   ....[60]....
        /*04b4*/ 	.word	0x00000df0
        /*04b8*/ 	.word	0x000000ff
        /*04bc*/ 	.word	0x000001d8
        /*04c0*/ 	.short	0x0100
        /*04c2*/ 	.byte	0x09
	.zero		1


	//   ....[61]....
        /*04c4*/ 	.word	0x00000e00
        /*04c8*/ 	.word	0x000000ff
        /*04cc*/ 	.word	0x000001f8
        /*04d0*/ 	.short	0x0100
        /*04d2*/ 	.byte	0x09
	.zero		1


	//   ....[62]....
        /*04d4*/ 	.word	0x00000e10
        /*04d8*/ 	.word	0x000000ff
        /*04dc*/ 	.word	0x000001e0
        /*04e0*/ 	.short	0x0100
        /*04e2*/ 	.byte	0x09
	.zero		1


	//   ....[63]....
        /*04e4*/ 	.word	0x00000e20
        /*04e8*/ 	.word	0x000000ff
        /*04ec*/ 	.word	0x00000200
        /*04f0*/ 	.short	0x0100
        /*04f2*/ 	.byte	0x09
	.zero		1


	//   ....[64]....
        /*04f4*/ 	.word	0x00000e30
        /*04f8*/ 	.word	0x000000ff
        /*04fc*/ 	.word	0x000001e8
        /*0500*/ 	.short	0x0100
        /*0502*/ 	.byte	0x09
	.zero		1


	//   ....[65]....
        /*0504*/ 	.word	0x00000e40
        /*0508*/ 	.word	0x000000ff
        /*050c*/ 	.word	0x00000208
        /*0510*/ 	.short	0x0100
        /*0512*/ 	.byte	0x09
	.zero		1


	//   ....[66]....
        /*0514*/ 	.word	0x00000f30
        /*0518*/ 	.word	0x000000ff
        /*051c*/ 	.word	0x00000210
        /*0520*/ 	.short	0x0100
        /*0522*/ 	.byte	0x08
	.zero		1


	//   ....[67]....
        /*0524*/ 	.word	0x00000f40
        /*0528*/ 	.word	0x000000ff
        /*052c*/ 	.word	0x00000220
        /*0530*/ 	.short	0x0100
        /*0532*/ 	.byte	0x08
	.zero		1


	//   ....[68]....
        /*0534*/ 	.word	0x00000f50
        /*0538*/ 	.word	0x000000ff
        /*053c*/ 	.word	0x00000218
        /*0540*/ 	.short	0x0100
        /*0542*/ 	.byte	0x08
	.zero		1


	//   ....[69]....
        /*0544*/ 	.word	0x00000f60
        /*0548*/ 	.word	0x000000ff
        /*054c*/ 	.word	0x00000228
        /*0550*/ 	.short	0x0100
        /*0552*/ 	.byte	0x08
	.zero		1


	//   ....[70]....
        /*0554*/ 	.word	0x00001050
        /*0558*/ 	.word	0x000000ff
        /*055c*/ 	.word	0x00000230
        /*0560*/ 	.short	0x0100
        /*0562*/ 	.byte	0x06
	.zero		1


	//   ....[71]....
        /*0564*/ 	.word	0x00001a60
        /*0568*/ 	.word	0x00000002
        /*056c*/ 	.word	0x00000220
        /*0570*/ 	.short	0x010a
        /*0572*/ 	.byte	0xff
	.zero		1


	//   ....[72]....
        /*0574*/ 	.word	0x00001a90
        /*0578*/ 	.word	0x00000002
        /*057c*/ 	.word	0x00000210
        /*0580*/ 	.short	0x0101
        /*0582*/ 	.byte	0xff
	.zero		1


	//   ....[73]....
        /*0584*/ 	.word	0x00001b60
        /*0588*/ 	.word	0x000000ff
        /*058c*/ 	.word	0x000000c0
        /*0590*/ 	.short	0x010a
        /*0592*/ 	.byte	0x08
	.zero		1


	//   ....[74]....
        /*0594*/ 	.word	0x00001c60
        /*0598*/ 	.word	0x000000ff
        /*059c*/ 	.word	0x000000c0
        /*05a0*/ 	.short	0x010a
        /*05a2*/ 	.byte	0x21
	.zero		1


	//   ....[75]....
        /*05a4*/ 	.word	0x00001e10
        /*05a8*/ 	.word	0x000000ff
        /*05ac*/ 	.word	0x000000c0
        /*05b0*/ 	.short	0x010a
        /*05b2*/ 	.byte	0x08
	.zero		1


	//   ....[76]....
        /*05b4*/ 	.word	0x00001f10
        /*05b8*/ 	.word	0x000000ff
        /*05bc*/ 	.word	0x000001a8
        /*05c0*/ 	.short	0x0101
        /*05c2*/ 	.byte	0x04
	.zero		1


	//   ....[77]....
        /*05c4*/ 	.word	0x00001f30
        /*05c8*/ 	.word	0x000000ff
        /*05cc*/ 	.word	0x000000c0
        /*05d0*/ 	.short	0x010a
        /*05d2*/ 	.byte	0x08
	.zero		1


	//   ....[78]....
        /*05d4*/ 	.word	0x00001fb0
        /*05d8*/ 	.word	0x000000ff
        /*05dc*/ 	.word	0x000000c0
        /*05e0*/ 	.short	0x010a
        /*05e2*/ 	.byte	0x11
	.zero		1


	//   ....[79]....
        /*05e4*/ 	.word	0x00002140
        /*05e8*/ 	.word	0x000000ff
        /*05ec*/ 	.word	0x000000c0
        /*05f0*/ 	.short	0x010a
        /*05f2*/ 	.byte	0x08
	.zero		1


	//   ....[80]....
        /*05f4*/ 	.word	0x00002290
        /*05f8*/ 	.word	0x00000002
        /*05fc*/ 	.word	0x000001b0
        /*0600*/ 	.short	0x010a
        /*0602*/ 	.byte	0xff
	.zero		1


	//   ....[81]....
        /*0604*/ 	.word	0x00002350
        /*0608*/ 	.word	0x00000002
        /*060c*/ 	.word	0x00000000
        /*0610*/ 	.short	0x0101
        /*0612*/ 	.byte	0xff
	.zero		1


	//   ....[82]....
        /*0614*/ 	.word	0x000028b0
        /*0618*/ 	.word	0x000000ff
        /*061c*/ 	.word	0x00000000
        /*0620*/ 	.short	0x010a
        /*0622*/ 	.byte	0x05
	.zero		1


	//   ....[83]....
        /*0624*/ 	.word	0x00002940
        /*0628*/ 	.word	0x000000ff
        /*062c*/ 	.word	0x00000000
        /*0630*/ 	.short	0x010a
        /*0632*/ 	.byte	0x05
	.zero		1


	//   ....[84]....
        /*0634*/ 	.word	0x000029d0
        /*0638*/ 	.word	0x000000ff
        /*063c*/ 	.word	0x00000000
        /*0640*/ 	.short	0x010a
        /*0642*/ 	.byte	0x05
	.zero		1


	//   ....[85]....
        /*0644*/ 	.word	0x00002a60
        /*0648*/ 	.word	0x000000ff
        /*064c*/ 	.word	0x00000000
        /*0650*/ 	.short	0x010a
        /*0652*/ 	.byte	0x05
	.zero		1


	//   ....[86]....
        /*0654*/ 	.word	0x00002af0
        /*0658*/ 	.word	0x000000ff
        /*065c*/ 	.word	0x00000000
        /*0660*/ 	.short	0x010a
        /*0662*/ 	.byte	0x05
	.zero		1


	//   ....[87]....
        /*0664*/ 	.word	0x00002b80
        /*0668*/ 	.word	0x000000ff
        /*066c*/ 	.word	0x00000000
        /*0670*/ 	.short	0x010a
        /*0672*/ 	.byte	0x05
	.zero		1


	//   ....[88]....
        /*0674*/ 	.word	0x00002c10
        /*0678*/ 	.word	0x000000ff
        /*067c*/ 	.word	0x00000000
        /*0680*/ 	.short	0x010a
        /*0682*/ 	.byte	0x05
	.zero		1


	//   ....[89]....
        /*0684*/ 	.word	0x00002ca0
        /*0688*/ 	.word	0x000000ff
        /*068c*/ 	.word	0x00000000
        /*0690*/ 	.short	0x010a
        /*0692*/ 	.byte	0x05
	.zero		1


	//   ....[90]....
        /*0694*/ 	.word	0x00002d30
        /*0698*/ 	.word	0x000000ff
        /*069c*/ 	.word	0x00000000
        /*06a0*/ 	.short	0x010a
        /*06a2*/ 	.byte	0x05
	.zero		1


	//   ....[91]....
        /*06a4*/ 	.word	0x00002dc0
        /*06a8*/ 	.word	0x000000ff
        /*06ac*/ 	.word	0x00000000
        /*06b0*/ 	.short	0x010a
        /*06b2*/ 	.byte	0x05
	.zero		1


	//   ....[92]....
        /*06b4*/ 	.word	0x00002e50
        /*06b8*/ 	.word	0x000000ff
        /*06bc*/ 	.word	0x00000000
        /*06c0*/ 	.short	0x010a
        /*06c2*/ 	.byte	0x05
	.zero		1


	//   ....[93]....
        /*06c4*/ 	.word	0x00002ee0
        /*06c8*/ 	.word	0x000000ff
        /*06cc*/ 	.word	0x00000000
        /*06d0*/ 	.short	0x010a
        /*06d2*/ 	.byte	0x05
	.zero		1


	//   ....[94]....
        /*06d4*/ 	.word	0x00002f70
        /*06d8*/ 	.word	0x000000ff
        /*06dc*/ 	.word	0x00000000
        /*06e0*/ 	.short	0x010a
        /*06e2*/ 	.byte	0x05
	.zero		1


	//   ....[95]....
        /*06e4*/ 	.word	0x00003000
        /*06e8*/ 	.word	0x000000ff
        /*06ec*/ 	.word	0x00000000
        /*06f0*/ 	.short	0x010a
        /*06f2*/ 	.byte	0x05
	.zero		1


	//   ....[96]....
        /*06f4*/ 	.word	0x00003090
        /*06f8*/ 	.word	0x000000ff
        /*06fc*/ 	.word	0x00000000
        /*0700*/ 	.short	0x010a
        /*0702*/ 	.byte	0x05
	.zero		1


	//   ....[97]....
        /*0704*/ 	.word	0x00003120
        /*0708*/ 	.word	0x000000ff
        /*070c*/ 	.word	0x00000000
        /*0710*/ 	.short	0x010a
        /*0712*/ 	.byte	0x05
	.zero		1


	//   ....[98]....
        /*0714*/ 	.word	0x000031b0
        /*0718*/ 	.word	0x000000ff
        /*071c*/ 	.word	0x00000000
        /*0720*/ 	.short	0x010a
        /*0722*/ 	.byte	0x05
	.zero		1


	//   ....[99]....
        /*0724*/ 	.word	0x00003240
        /*0728*/ 	.word	0x000000ff
        /*072c*/ 	.word	0x00000000
        /*0730*/ 	.short	0x010a
        /*0732*/ 	.byte	0x05
	.zero		1


	//   ....[100]....
        /*0734*/ 	.word	0x000032d0
        /*0738*/ 	.word	0x000000ff
        /*073c*/ 	.word	0x00000000
        /*0740*/ 	.short	0x010a
        /*0742*/ 	.byte	0x05
	.zero		1


	//   ....[101]....
        /*0744*/ 	.word	0x00003360
        /*0748*/ 	.word	0x000000ff
        /*074c*/ 	.word	0x00000000
        /*0750*/ 	.short	0x010a
        /*0752*/ 	.byte	0x05
	.zero		1


	//   ....[102]....
        /*0754*/ 	.word	0x000033f0
        /*0758*/ 	.word	0x000000ff
        /*075c*/ 	.word	0x00000000
        /*0760*/ 	.short	0x010a
        /*0762*/ 	.byte	0x05
	.zero		1


	//   ....[103]....
        /*0764*/ 	.word	0x00003480
        /*0768*/ 	.word	0x000000ff
        /*076c*/ 	.word	0x00000000
        /*0770*/ 	.short	0x010a
        /*0772*/ 	.byte	0x05
	.zero		1


	//   ....[104]....
        /*0774*/ 	.word	0x00003510
        /*0778*/ 	.word	0x000000ff
        /*077c*/ 	.word	0x00000000
        /*0780*/ 	.short	0x010a
        /*0782*/ 	.byte	0x05
	.zero		1


	//   ....[105]....
        /*0784*/ 	.word	0x000035b0
        /*0788*/ 	.word	0x00000000
        /*078c*/ 	.word	0x00000000
        /*0790*/ 	.short	0x010a
        /*0792*/ 	.byte	0xff
	.zero		1


	//   ....[106]....
        /*0794*/ 	.word	0x000036e0
        /*0798*/ 	.word	0x00000000
        /*079c*/ 	.word	0x00000210
        /*07a0*/ 	.short	0x010a
        /*07a2*/ 	.byte	0xff
	.zero		1


	//   ....[107]....
        /*07a4*/ 	.word	0x00003750
        /*07a8*/ 	.word	0x00000000
        /*07ac*/ 	.word	0x00000000
        /*07b0*/ 	.short	0x0101
        /*07b2*/ 	.byte	0xff
	.zero		1


	//   ....[108]....
        /*07b4*/ 	.word	0x00003770
        /*07b8*/ 	.word	0x000000ff
        /*07bc*/ 	.word	0x000001c0
        /*07c0*/ 	.short	0x010a
        /*07c2*/ 	.byte	0x05
	.zero		1


	//   ....[109]....
        /*07c4*/ 	.word	0x00003890
        /*07c8*/ 	.word	0x00000000
        /*07cc*/ 	.word	0x000001b0
        /*07d0*/ 	.short	0x010a
        /*07d2*/ 	.byte	0xff
	.zero		1


	//   ....[110]....
        /*07d4*/ 	.word	0x00003990
        /*07d8*/ 	.word	0x00000000
        /*07dc*/ 	.word	0x00000000
        /*07e0*/ 	.short	0x0101
        /*07e2*/ 	.byte	0xff
	.zero		1


	//   ....[111]....
        /*07e4*/ 	.word	0x00003a20
        /*07e8*/ 	.word	0x000000ff
        /*07ec*/ 	.word	0x000001c0
        /*07f0*/ 	.short	0x0106
        /*07f2*/ 	.byte	0x05
	.zero		1


	//   ....[112]....
        /*07f4*/ 	.word	0x00003a40
        /*07f8*/ 	.word	0x000000ff
        /*07fc*/ 	.word	0x000001c0
        /*0800*/ 	.short	0x010a
        /*0802*/ 	.byte	0x05
	.zero		1


	//   ....[113]....
        /*0804*/ 	.word	0x00003ad0
        /*0808*/ 	.word	0x000000ff
        /*080c*/ 	.word	0x000001c0
        /*0810*/ 	.short	0x0106
        /*0812*/ 	.byte	0x04
	.zero		1


	//   ....[114]....
        /*0814*/ 	.word	0x00003b10
        /*0818*/ 	.word	0x00000000
        /*081c*/ 	.word	0x000001c0
        /*0820*/ 	.short	0x010a
        /*0822*/ 	.byte	0xff
	.zero		1


	//   ....[115]....
        /*0824*/ 	.word	0x00003d50
        /*0828*/ 	.word	0x000000ff
        /*082c*/ 	.word	0x00000008
        /*0830*/ 	.short	0x010a
        /*0832*/ 	.byte	0x06
	.zero		1


	//   ....[116]....
        /*0834*/ 	.word	0x00003d70
        /*0838*/ 	.word	0x000000ff
        /*083c*/ 	.word	0x00000008
        /*0840*/ 	.short	0x010a
        /*0842*/ 	.byte	0x06
	.zero		1


	//   ....[117]....
        /*0844*/ 	.word	0x00003f00
        /*0848*/ 	.word	0x000000ff
        /*084c*/ 	.word	0x00000008
        /*0850*/ 	.short	0x010a
        /*0852*/ 	.byte	0x06
	.zero		1


	//   ....[118]....
        /*0854*/ 	.word	0x00003f20
        /*0858*/ 	.word	0x000000ff
        /*085c*/ 	.word	0x00000008
        /*0860*/ 	.short	0x010a
        /*0862*/ 	.byte	0x06
	.zero		1


	//   ....[119]....
        /*0864*/ 	.word	0x00003fe0
        /*0868*/ 	.word	0x000000ff
        /*086c*/ 	.word	0x00000000
        /*0870*/ 	.short	0x0101
        /*0872*/ 	.byte	0x07
	.zero		1


	//   ....[120]....
        /*0874*/ 	.word	0x00004320
        /*0878*/ 	.word	0x00000000
        /*087c*/ 	.word	0x000001b0
        /*0880*/ 	.short	0x010a
        /*0882*/ 	.byte	0xff
	.zero		1


	//   ....[121]....
        /*0884*/ 	.word	0x000043e0
        /*0888*/ 	.word	0x00000000
        /*088c*/ 	.word	0x00000000
        /*0890*/ 	.short	0x0101
        /*0892*/ 	.byte	0xff
	.zero		1


	//   ....[122]....
        /*0894*/ 	.word	0x000044a0
        /*0898*/ 	.word	0x000000ff
        /*089c*/ 	.word	0x00000000
        /*08a0*/ 	.short	0x010a
        /*08a2*/ 	.byte	0x08
	.zero		1


	//   ....[123]....
        /*08a4*/ 	.word	0x000044b0
        /*08a8*/ 	.word	0x000000ff
        /*08ac*/ 	.word	0x000001f0
        /*08b0*/ 	.short	0x010a
        /*08b2*/ 	.byte	0x09
	.zero		1


	//   ....[124]....
        /*08b4*/ 	.word	0x00004560
        /*08b8*/ 	.word	0x000000ff
        /*08bc*/ 	.word	0x00000000
        /*08c0*/ 	.short	0x010a
        /*08c2*/ 	.byte	0x08
	.zero		1


	//   ....[125]....
        /*08c4*/ 	.word	0x00004690
        /*08c8*/ 	.word	0x000000ff
        /*08cc*/ 	.word	0x00000000
        /*08d0*/ 	.short	0x010a
        /*08d2*/ 	.byte	0x1e
	.zero		1


	//   ....[126]....
        /*08d4*/ 	.word	0x00004990
        /*08d8*/ 	.word	0x000000ff
        /*08dc*/ 	.word	0x00000000
        /*08e0*/ 	.short	0x010a
        /*08e2*/ 	.byte	0x08
	.zero		1


	//   ....[127]....
        /*08e4*/ 	.word	0x00004a20
        /*08e8*/ 	.word	0x000000ff
        /*08ec*/ 	.word	0x00000000
        /*08f0*/ 	.short	0x010a
        /*08f2*/ 	.byte	0x08
	.zero		1


	//   ....[128]....
        /*08f4*/ 	.word	0x00004ab0
        /*08f8*/ 	.word	0x000000ff
        /*08fc*/ 	.word	0x00000000
        /*0900*/ 	.short	0x010a
        /*0902*/ 	.byte	0x08
	.zero		1


	//   ....[129]....
        /*0904*/ 	.word	0x00004b50
        /*0908*/ 	.word	0x00000000
        /*090c*/ 	.word	0x00000000
        /*0910*/ 	.short	0x010a
        /*0912*/ 	.byte	0xff
	.zero		1


	//   ....[130]....
        /*0914*/ 	.word	0x00004b90
        /*0918*/ 	.word	0x00000000
        /*091c*/ 	.word	0x00000000
        /*0920*/ 	.short	0x010a
        /*0922*/ 	.byte	0xff
	.zero		1


	//   ....[131]....
        /*0924*/ 	.word	0x00004c00
        /*0928*/ 	.word	0x000000ff
        /*092c*/ 	.word	0x00000000
        /*0930*/ 	.short	0x0101
        /*0932*/ 	.byte	0x05
	.zero		1


	//   ....[132]....
        /*0934*/ 	.word	0x00004c40
        /*0938*/ 	.word	0x000000ff
        /*093c*/ 	.word	0x00000230
        /*0940*/ 	.short	0x010a
        /*0942*/ 	.byte	0x07
	.zero		1


	//   ....[133]....
        /*0944*/ 	.word	0x00004c90
        /*0948*/ 	.word	0x000000ff
        /*094c*/ 	.word	0x00000000
        /*0950*/ 	.short	0x0101
        /*0952*/ 	.byte	0x05
	.zero		1


	//   ....[134]....
        /*0954*/ 	.word	0x00005090
        /*0958*/ 	.word	0x00000000
        /*095c*/ 	.word	0x000001b0
        /*0960*/ 	.short	0x010a
        /*0962*/ 	.byte	0xff
	.zero		1


	//   ....[135]....
        /*0964*/ 	.word	0x00005170
        /*0968*/ 	.word	0x00000000
        /*096c*/ 	.word	0x00000000
        /*0970*/ 	.short	0x0101
        /*0972*/ 	.byte	0xff
	.zero		1


	//   ....[136]....
        /*0974*/ 	.word	0x00005490
        /*0978*/ 	.word	0x000000ff
        /*097c*/ 	.word	0x000001a8
        /*0980*/ 	.short	0x010a
        /*0982*/ 	.byte	0x06
	.zero		1


	//   ....[137]....
        /*0984*/ 	.word	0x00005670
        /*0988*/ 	.word	0x000000ff
        /*098c*/ 	.word	0x00000190
        /*0990*/ 	.short	0x010a
        /*0992*/ 	.byte	0x0d
	.zero		1


	//   ....[138]....
        /*0994*/ 	.word	0x00005980
        /*0998*/ 	.word	0x000000ff
        /*099c*/ 	.word	0x00000180
        /*09a0*/ 	.short	0x010b
        /*09a2*/ 	.byte	0x0d
	.zero		1


	//   ....[139]....
        /*09a4*/ 	.word	0x000059e0
        /*09a8*/ 	.word	0x000000ff
        /*09ac*/ 	.word	0x00000000
        /*09b0*/ 	.short	0x0101
        /*09b2*/ 	.byte	0x0e
	.zero		1


	//   ....[140]....
        /*09b4*/ 	.word	0x00005a30
        /*09b8*/ 	.word	0x000000ff
        /*09bc*/ 	.word	0x00000000
        /*09c0*/ 	.short	0x010a
        /*09c2*/ 	.byte	0x04
	.zero		1


	//   ....[141]....
        /*09c4*/ 	.word	0x00005ad0
        /*09c8*/ 	.word	0x00000000
        /*09cc*/ 	.word	0x00000000
        /*09d0*/ 	.short	0x010a
        /*09d2*/ 	.byte	0xff
	.zero		1


	//   ....[142]....
        /*09d4*/ 	.word	0x00005e30
        /*09d8*/ 	.word	0x00000000
        /*09dc*/ 	.word	0x000001b0
        /*09e0*/ 	.short	0x010a
        /*09e2*/ 	.byte	0xff
	.zero		1


	//   ....[143]....
        /*09e4*/ 	.word	0x00005f40
        /*09e8*/ 	.word	0x00000000
        /*09ec*/ 	.word	0x00000000
        /*09f0*/ 	.short	0x0101
        /*09f2*/ 	.byte	0xff
	.zero		1


	//   ....[144]....
        /*09f4*/ 	.word	0x00006850
        /*09f8*/ 	.word	0x00000004
        /*09fc*/ 	.word	0x00000180
        /*0a00*/ 	.short	0x010a
        /*0a02*/ 	.byte	0xff
	.zero		1


	//   ....[145]....
        /*0a04*/ 	.word	0x00006870
        /*0a08*/ 	.word	0x00000000
        /*0a0c*/ 	.word	0x000001d0
        /*0a10*/ 	.short	0x010a
        /*0a12*/ 	.byte	0x2a
	.zero		1


	//   ....[146]....
        /*0a14*/ 	.word	0x000069c0
        /*0a18*/ 	.word	0x00000004
        /*0a1c*/ 	.word	0x00000180
        /*0a20*/ 	.short	0x010a
        /*0a22*/ 	.byte	0xff
	.zero		1


	//   ....[147]....
        /*0a24*/ 	.word	0x00006a50
        /*0a28*/ 	.word	0x00000000
        /*0a2c*/ 	.word	0x000001d0
        /*0a30*/ 	.short	0x010a
        /*0a32*/ 	.byte	0x2a
	.zero		1


	//   ....[148]....
        /*0a34*/ 	.word	0x00006c80
        /*0a38*/ 	.word	0x00000043
        /*0a3c*/ 	.word	0x00000000
        /*0a40*/ 	.short	0x0101
        /*0a42*/ 	.byte	0xff
	.zero		1


	//   ....[149]....
        /*0a44*/ 	.word	0x00007030
        /*0a48*/ 	.word	0x00000000
        /*0a4c*/ 	.word	0x00000000
        /*0a50*/ 	.short	0x0101
        /*0a52*/ 	.byte	0xff
	.zero		1


	//   ....[150]....
        /*0a54*/ 	.word	0x000072d0
        /*0a58*/ 	.word	0x00000002
        /*0a5c*/ 	.word	0x00000220
        /*0a60*/ 	.short	0x010a
        /*0a62*/ 	.byte	0xff
	.zero		1


	//   ....[151]....
        /*0a64*/ 	.word	0x00007330
        /*0a68*/ 	.word	0x00000002
        /*0a6c*/ 	.word	0x000000c0
        /*0a70*/ 	.short	0x010a
        /*0a72*/ 	.byte	0xff
	.zero		1


	//   ....[152]....
        /*0a74*/ 	.word	0x00007390
        /*0a78*/ 	.word	0x00000002
        /*0a7c*/ 	.word	0x000000c0
        /*0a80*/ 	.short	0x010a
        /*0a82*/ 	.byte	0xff
	.zero		1


	//   ....[153]....
        /*0a84*/ 	.word	0x000073e0
        /*0a88*/ 	.word	0x00000002
        /*0a8c*/ 	.word	0x000001b0
        /*0a90*/ 	.short	0x010a
        /*0a92*/ 	.byte	0xff
	.zero		1


	//   ....[154]....
        /*0a94*/ 	.word	0x00007440
        /*0a98*/ 	.word	0x00000000
        /*0a9c*/ 	.word	0x00000000
        /*0aa0*/ 	.short	0x010a
        /*0aa2*/ 	.byte	0xff
	.zero		1


	//   ....[155]....
        /*0aa4*/ 	.word	0x000074a0
        /*0aa8*/ 	.word	0x00000000
        /*0aac*/ 	.word	0x00000000
        /*0ab0*/ 	.short	0x010a
        /*0ab2*/ 	.byte	0xff
	.zero		1


	//   ....[156]....
        /*0ab4*/ 	.word	0x00007500
        /*0ab8*/ 	.word	0x00000000
        /*0abc*/ 	.word	0x00000000
        /*0ac0*/ 	.short	0x010a
        /*0ac2*/ 	.byte	0xff
	.zero		1


	//   ....[157]....
        /*0ac4*/ 	.word	0x00007560
        /*0ac8*/ 	.word	0x00000000
        /*0acc*/ 	.word	0x00000000
        /*0ad0*/ 	.short	0x010a
        /*0ad2*/ 	.byte	0xff
	.zero		1


	//   ....[158]....
        /*0ad4*/ 	.word	0x000075c0
        /*0ad8*/ 	.word	0x00000000
        /*0adc*/ 	.word	0x00000000
        /*0ae0*/ 	.short	0x010a
        /*0ae2*/ 	.byte	0xff
	.zero		1


	//   ....[159]....
        /*0ae4*/ 	.word	0x00007620
        /*0ae8*/ 	.word	0x00000000
        /*0aec*/ 	.word	0x00000000
        /*0af0*/ 	.short	0x010a
        /*0af2*/ 	.byte	0xff
	.zero		1


	//   ....[160]....
        /*0af4*/ 	.word	0x00007680
        /*0af8*/ 	.word	0x00000000
        /*0afc*/ 	.word	0x00000000
        /*0b00*/ 	.short	0x010a
        /*0b02*/ 	.byte	0xff
	.zero		1


	//   ....[161]....
        /*0b04*/ 	.word	0x000076e0
        /*0b08*/ 	.word	0x00000000
        /*0b0c*/ 	.word	0x00000000
        /*0b10*/ 	.short	0x010a
        /*0b12*/ 	.byte	0xff
	.zero		1


	//   ....[162]....
        /*0b14*/ 	.word	0x00007740
        /*0b18*/ 	.word	0x00000000
        /*0b1c*/ 	.word	0x00000000
        /*0b20*/ 	.short	0x010a
        /*0b22*/ 	.byte	0xff
	.zero		1


	//   ....[163]....
        /*0b24*/ 	.word	0x000077a0
        /*0b28*/ 	.word	0x00000000
        /*0b2c*/ 	.word	0x00000000
        /*0b30*/ 	.short	0x010a
        /*0b32*/ 	.byte	0xff
	.zero		1


	//   ....[164]....
        /*0b34*/ 	.word	0x00007800
        /*0b38*/ 	.word	0x00000000
        /*0b3c*/ 	.word	0x00000000
        /*0b40*/ 	.short	0x010a
        /*0b42*/ 	.byte	0xff
	.zero		1


	//   ....[165]....
        /*0b44*/ 	.word	0x00007860
        /*0b48*/ 	.word	0x00000000
        /*0b4c*/ 	.word	0x00000000
        /*0b50*/ 	.short	0x010a
        /*0b52*/ 	.byte	0xff
	.zero		1


	//   ....[166]....
        /*0b54*/ 	.word	0x000078c0
        /*0b58*/ 	.word	0x00000000
        /*0b5c*/ 	.word	0x00000000
        /*0b60*/ 	.short	0x010a
        /*0b62*/ 	.byte	0xff
	.zero		1


	//   ....[167]....
        /*0b64*/ 	.word	0x00007920
        /*0b68*/ 	.word	0x00000000
        /*0b6c*/ 	.word	0x00000000
        /*0b70*/ 	.short	0x010a
        /*0b72*/ 	.byte	0xff
	.zero		1


	//   ....[168]....
        /*0b74*/ 	.word	0x00007980
        /*0b78*/ 	.word	0x00000000
        /*0b7c*/ 	.word	0x00000000
        /*0b80*/ 	.short	0x010a
        /*0b82*/ 	.byte	0xff
	.zero		1


	//   ....[169]....
        /*0b84*/ 	.word	0x000079e0
        /*0b88*/ 	.word	0x00000000
        /*0b8c*/ 	.word	0x00000000
        /*0b90*/ 	.short	0x010a
        /*0b92*/ 	.byte	0xff
	.zero		1


	//   ....[170]....
        /*0b94*/ 	.word	0x00007a40
        /*0b98*/ 	.word	0x00000000
        /*0b9c*/ 	.word	0x00000000
        /*0ba0*/ 	.short	0x010a
        /*0ba2*/ 	.byte	0xff
	.zero		1


	//   ....[171]....
        /*0ba4*/ 	.word	0x00007aa0
        /*0ba8*/ 	.word	0x00000000
        /*0bac*/ 	.word	0x00000000
        /*0bb0*/ 	.short	0x010a
        /*0bb2*/ 	.byte	0xff
	.zero		1


	//   ....[172]....
        /*0bb4*/ 	.word	0x00007b00
        /*0bb8*/ 	.word	0x00000000
        /*0bbc*/ 	.word	0x00000000
        /*0bc0*/ 	.short	0x010a
        /*0bc2*/ 	.byte	0xff
	.zero		1


	//   ....[173]....
        /*0bc4*/ 	.word	0x00007b60
        /*0bc8*/ 	.word	0x00000000
        /*0bcc*/ 	.word	0x00000000
        /*0bd0*/ 	.short	0x010a
        /*0bd2*/ 	.byte	0xff
	.zero		1


	//   ....[174]....
        /*0bd4*/ 	.word	0x00007bc0
        /*0bd8*/ 	.word	0x00000000
        /*0bdc*/ 	.word	0x00000000
        /*0be0*/ 	.short	0x010a
        /*0be2*/ 	.byte	0xff
	.zero		1


	//   ....[175]....
        /*0be4*/ 	.word	0x00007c20
        /*0be8*/ 	.word	0x00000000
        /*0bec*/ 	.word	0x00000000
        /*0bf0*/ 	.short	0x010a
        /*0bf2*/ 	.byte	0xff
	.zero		1


	//   ....[176]....
        /*0bf4*/ 	.word	0x00007c80
        /*0bf8*/ 	.word	0x00000000
        /*0bfc*/ 	.word	0x00000000
        /*0c00*/ 	.short	0x010a
        /*0c02*/ 	.byte	0xff
	.zero		1


	//   ....[177]....
        /*0c04*/ 	.word	0x00007cd0
        /*0c08*/ 	.word	0x00000000
        /*0c0c*/ 	.word	0x00000210
        /*0c10*/ 	.short	0x010a
        /*0c12*/ 	.byte	0xff
	.zero		1


	//   ....[178]....
        /*0c14*/ 	.word	0x00007d30
        /*0c18*/ 	.word	0x00000000
        /*0c1c*/ 	.word	0x000001c0
        /*0c20*/ 	.short	0x010a
        /*0c22*/ 	.byte	0xff
	.zero		1


	//   ....[179]....
        /*0c24*/ 	.word	0x00007d80
        /*0c28*/ 	.word	0x00000000
        /*0c2c*/ 	.word	0x000001b0
        /*0c30*/ 	.short	0x010a
        /*0c32*/ 	.byte	0xff
	.zero		1


	//   ....[180]....
        /*0c34*/ 	.word	0x00007de0
        /*0c38*/ 	.word	0x00000000
        /*0c3c*/ 	.word	0x000001c0
        /*0c40*/ 	.short	0x010a
        /*0c42*/ 	.byte	0xff
	.zero		1


	//   ....[181]....
        /*0c44*/ 	.word	0x00007e40
        /*0c48*/ 	.word	0x00000004
        /*0c4c*/ 	.word	0x00000008
        /*0c50*/ 	.short	0x010a
        /*0c52*/ 	.byte	0xff
	.zero		1


	//   ....[182]....
        /*0c54*/ 	.word	0x00007f20
        /*0c58*/ 	.word	0x00000002
        /*0c5c*/ 	.word	0x00000008
        /*0c60*/ 	.short	0x010a
        /*0c62*/ 	.byte	0xff
	.zero		1


	//   ....[183]....
        /*0c64*/ 	.word	0x00007f70
        /*0c68*/ 	.word	0x00000000
        /*0c6c*/ 	.word	0x000001b0
        /*0c70*/ 	.short	0x010a
        /*0c72*/ 	.byte	0xff
	.zero		1


	//   ....[184]....
        /*0c74*/ 	.word	0x00007fd0
        /*0c78*/ 	.word	0x00000000
        /*0c7c*/ 	.word	0x000001f0
        /*0c80*/ 	.short	0x010a
        /*0c82*/ 	.byte	0xff
	.zero		1


	//   ....[185]....
        /*0c84*/ 	.word	0x00008030
        /*0c88*/ 	.word	0x00000000
        /*0c8c*/ 	.word	0x00000000
        /*0c90*/ 	.short	0x010a
        /*0c92*/ 	.byte	0xff
	.zero		1


	//   ....[186]....
        /*0c94*/ 	.word	0x00008090
        /*0c98*/ 	.word	0x00000000
        /*0c9c*/ 	.word	0x00000000
        /*0ca0*/ 	.short	0x010a
        /*0ca2*/ 	.byte	0xff
	.zero		1


	//   ....[187]....
        /*0ca4*/ 	.word	0x000080f0
        /*0ca8*/ 	.word	0x00000000
        /*0cac*/ 	.word	0x00000000
        /*0cb0*/ 	.short	0x010a
        /*0cb2*/ 	.byte	0xff
	.zero		1


	//   ....[188]....
        /*0cb4*/ 	.word	0x00008150
        /*0cb8*/ 	.word	0x00000000
        /*0cbc*/ 	.word	0x00000000
        /*0cc0*/ 	.short	0x010a
        /*0cc2*/ 	.byte	0xff
	.zero		1


	//   ....[189]....
        /*0cc4*/ 	.word	0x000081b0
        /*0cc8*/ 	.word	0x00000000
        /*0ccc*/ 	.word	0x00000230
        /*0cd0*/ 	.short	0x010a
        /*0cd2*/ 	.byte	0xff
	.zero		1


	//   ....[190]....
        /*0cd4*/ 	.word	0x00008200
        /*0cd8*/ 	.word	0x00000000
        /*0cdc*/ 	.word	0x000001b0
        /*0ce0*/ 	.short	0x010a
        /*0ce2*/ 	.byte	0xff
	.zero		1


	//   ....[191]....
        /*0ce4*/ 	.word	0x00008260
        /*0ce8*/ 	.word	0x00000000
        /*0cec*/ 	.word	0x000001a8
        /*0cf0*/ 	.short	0x010a
        /*0cf2*/ 	.byte	0xff
	.zero		1


	//   ....[192]....
        /*0cf4*/ 	.word	0x000082c0
        /*0cf8*/ 	.word	0x00000000
        /*0cfc*/ 	.word	0x00000190
        /*0d00*/ 	.short	0x010a
        /*0d02*/ 	.byte	0xff
	.zero		1


	//   ....[193]....
        /*0d04*/ 	.word	0x00008320
        /*0d08*/ 	.word	0x00000000
        /*0d0c*/ 	.word	0x00000000
        /*0d10*/ 	.short	0x010a
        /*0d12*/ 	.byte	0xff
	.zero		1


	//   ....[194]....
        /*0d14*/ 	.word	0x00008370
        /*0d18*/ 	.word	0x00000000
        /*0d1c*/ 	.word	0x000001b0
        /*0d20*/ 	.short	0x010a
        /*0d22*/ 	.byte	0xff
	.zero		1


	//   ....[195]....
        /*0d24*/ 	.word	0x000083c0
        /*0d28*/ 	.word	0x00000004
        /*0d2c*/ 	.word	0x00000180
        /*0d30*/ 	.short	0x010a
        /*0d32*/ 	.byte	0xff
	.zero		1


	//   ....[196]....
        /*0d34*/ 	.word	0x00008410
        /*0d38*/ 	.word	0x00000043
        /*0d3c*/ 	.word	0x000001d0
        /*0d40*/ 	.short	0x010a
        /*0d42*/ 	.byte	0xff
	.zero		1


	//----- nvinfo : EIATTR_NUM_MBARRIERS
	.align		4
.L_47:
        /*0d44*/ 	.byte	0x03, 0x38
        /*0d46*/ 	.short	0x0047


	//----- nvinfo : EIATTR_EXIT_INSTR_OFFSETS
	.align		4
        /*0d48*/ 	.byte	0x04, 0x1c
        /*0d4a*/ 	.short	(.L_49 - .L_48)


	//   ....[0]....
.L_48:
        /*0d4c*/ 	.word	0x000035e0


	//   ....[1]....
        /*0d50*/ 	.word	0x00003ae0


	//   ....[2]....
        /*0d54*/ 	.word	0x00003b40


	//   ....[3]....
        /*0d58*/ 	.word	0x00004ec0


	//   ....[4]....
        /*0d5c*/ 	.word	0x00005b00


	//   ....[5]....
        /*0d60*/ 	.word	0x00005b40


	//   ....[6]....
        /*0d64*/ 	.word	0x000071e0


	//   ....[7]....
        /*0d68*/ 	.word	0x00007260


	//   ....[8]....
        /*0d6c*/ 	.word	0x00007290


	//   ....[9]....
        /*0d70*/ 	.word	0x000072c0


	//----- nvinfo : EIATTR_MAX_THREADS
	.align		4
.L_49:
        /*0d74*/ 	.byte	0x04, 0x05
        /*0d76*/ 	.short	(.L_51 - .L_50)
.L_50:
        /*0d78*/ 	.word	0x00000100
        /*0d7c*/ 	.word	0x00000001
        /*0d80*/ 	.word	0x00000001


	//----- nvinfo : EIATTR_CRS_STACK_SIZE
	.align		4
.L_51:
        /*0d84*/ 	.byte	0x04, 0x1e
        /*0d86*/ 	.short	(.L_53 - .L_52)
.L_52:
        /*0d88*/ 	.word	0x00000000


	//----- nvinfo : EIATTR_CBANK_PARAM_SIZE
	.align		4
.L_53:
        /*0d8c*/ 	.byte	0x03, 0x19
        /*0d8e*/ 	.short	0x0800


	//----- nvinfo : EIATTR_PARAM_CBANK
	.align		4
        /*0d90*/ 	.byte	0x04, 0x0a
        /*0d92*/ 	.short	(.L_55 - .L_54)
	.align		4
.L_54:
        /*0d94*/ 	.word	index@(.nv.constant0._ZN7cutlass13device_kernelINS_4gemm6kernel13GemmUniversalIN4cute5tupleIJiiiiEEENS1_10collective13CollectiveMmaINS1_35MainloopSm100TmaUmmaWarpSpecializedILi24ELi2ELi4ENS5_IJNS4_1CILi2EEENSA_ILi1EEESC_EEEEENS5_IJNSA_ILi128EEENSA_ILi16EEENSA_ILi64EEEEEENS_10bfloat16_tENS5_IJlSC_lEEESJ_SK_NS4_8TiledMMAINS4_8MMA_AtomIJNS4_26SM100_MMA_F16BF16_2x1SM_SSISJ_SJ_fLi128ELi16ELNS4_4UMMA5MajorE0ELSP_0ELNSO_7ScaleInE0ELSQ_0EEEEEENS4_6LayoutINS5_IJSC_SC_SC_EEENS5_IJNSA_ILi0EEESV_SV_EEEEENS5_IJNS4_10UnderscoreESY_SY_EEEEENS4_18SM100_TMA_2SM_LOADENS4_14ComposedLayoutINS4_7SwizzleILi3ELi4ELi3EEENS4_18smem_ptr_flag_bitsILi16EEENST_INS5_IJNSA_ILi8EEESH_EEENS5_IJSH_SC_EEEEEEEvNS4_8identityES11_S1B_vS1C_EENS_8epilogue10collective18CollectiveEpilogueINS1E_23Sm100TmaWarpSpecializedILi2ELi1ELi8ELb1ELb0EEEJNS5_IJSH_SG_SH_EEENS5_IJNST_ISH_SC_EENST_ISG_SC_EEEEESJ_SK_SJ_SK_NS1E_6fusion15FusionCallbacksIS1I_NS1N_17LinearCombinationISJ_fSJ_fLNS_15FloatRoundStyleE2EEES1J_S1M_JEEENS4_5SM1004TMEM4LOAD25SM100_TMEM_LOAD_32dp32b8xENS4_13SM90_TMA_LOADENS12_INS13_ILi1ELi4ELi3EEES16_NST_INS5_IJS17_SG_EEENS5_IJSG_SC_EEEEEEENS4_39AutoVectorizingCopyWithAssumedAlignmentILi128EEENS4_14SM90_TMA_STOREES22_S24_S24_EEEvvEEEEvNT_6ParamsE)
        /*0d98*/ 	.short	0x0380
        /*0d9a*/ 	.short	0x0800


	//----- nvinfo : EIATTR_SW_WAR
	.align		4
.L_55:
        /*0d9c*/ 	.byte	0x04, 0x36
        /*0d9e*/ 	.short	(.L_57 - .L_56)
.L_56:
        /*0da0*/ 	.word	0x00000008
.L_57:


//--------------------- .nv.callgraph             --------------------------
	.section	.nv.callgraph,"",@"SHT_CUDA_CALLGRAPH"
	.align	4
	.sectionentsize	8
	.align		4
        /*0000*/ 	.word	0x00000000
	.align		4
        /*0004*/ 	.word	0xffffffff
	.align		4
        /*0008*/ 	.word	index@(_ZN7cutlass13device_kernelINS_4gemm6kernel13GemmUniversalIN4cute5tupleIJiiiiEEENS1_10collective13CollectiveMmaINS1_35MainloopSm100TmaUmmaWarpSpecializedILi24ELi2ELi4ENS5_IJNS4_1CILi2EEENSA_ILi1EEESC_EEEEENS5_IJNSA_ILi128EEENSA_ILi16EEENSA_ILi64EEEEEENS_10bfloat16_tENS5_IJlSC_lEEESJ_SK_NS4_8TiledMMAINS4_8MMA_AtomIJNS4_26SM100_MMA_F16BF16_2x1SM_SSISJ_SJ_fLi128ELi16ELNS4_4UMMA5MajorE0ELSP_0ELNSO_7ScaleInE0ELSQ_0EEEEEENS4_6LayoutINS5_IJSC_SC_SC_EEENS5_IJNSA_ILi0EEESV_SV_EEEEENS5_IJNS4_10UnderscoreESY_SY_EEEEENS4_18SM100_TMA_2SM_LOADENS4_14ComposedLayoutINS4_7SwizzleILi3ELi4ELi3EEENS4_18smem_ptr_flag_bitsILi16EEENST_INS5_IJNSA_ILi8EEESH_EEENS5_IJSH_SC_EEEEEEEvNS4_8identityES11_S1B_vS1C_EENS_8epilogue10collective18CollectiveEpilogueINS1E_23Sm100TmaWarpSpecializedILi2ELi1ELi8ELb1ELb0EEEJNS5_IJSH_SG_SH_EEENS5_IJNST_ISH_SC_EENST_ISG_SC_EEEEESJ_SK_SJ_SK_NS1E_6fusion15FusionCallbacksIS1I_NS1N_17LinearCombinationISJ_fSJ_fLNS_15FloatRoundStyleE2EEES1J_S1M_JEEENS4_5SM1004TMEM4LOAD25SM100_TMEM_LOAD_32dp32b8xENS4_13SM90_TMA_LOADENS12_INS13_ILi1ELi4ELi3EEES16_NST_INS5_IJS17_SG_EEENS5_IJSG_SC_EEEEEEENS4_39AutoVectorizingCopyWithAssumedAlignmentILi128EEENS4_14SM90_TMA_STOREES22_S24_S24_EEEvvEEEEvNT_6ParamsE)
	.align		4
        /*000c*/ 	.word	index@(__assertfail)
	.align		4
        /*0010*/ 	.word	0x00000000
	.align		4
        /*0014*/ 	.word	0xfffffffe
	.align		4
        /*0018*/ 	.word	0x00000000
	.align		4
        /*001c*/ 	.word	0xfffffffd
	.align		4
        /*0020*/ 	.word	0x00000000
	.align		4
        /*0024*/ 	.word	0xfffffffc


//--------------------- .nv.constant4             --------------------------
	.section	.nv.constant4,"a",@progbits
	.align	8
	.align		8
.nv.constant4:
        /*0000*/ 	.dword	__assertfail
	.align		8
        /*0008*/ 	.dword	__unnamed_1
	.align		8
        /*0010*/ 	.dword	__unnamed_2
	.align		8
        /*0018*/ 	.dword	_ZN40_INTERNAL_0e14c9cf_4_k_cu_0e337897_135264cuda3std3__45__cpo5beginE
	.align		8
        /*0020*/ 	.dword	_ZN40_INTERNAL_0e14c9cf_4_k_cu_0e337897_135264cuda3std3__45__cpo3endE
	.align		8
        /*0028*/ 	.dword	_ZN40_INTERNAL_0e14c9cf_4_k_cu_0e337897_135264cuda3std3__45__cpo6cbeginE
	.align		8
        /*0030*/ 	.dword	_ZN40_INTERNAL_0e14c9cf_4_k_cu_0e337897_135264cuda3std3__45__cpo4cendE
	.align		8
        /*0038*/ 	.dword	_ZN40_INTERNAL_0e14c9cf_4_k_cu_0e337897_135264cuda3std3__442_GLOBAL__N__0e14c9cf_4_k_cu_0e337897_135266ignoreE
	.align		8
        /*0040*/ 	.dword	_ZN40_INTERNAL_0e14c9cf_4_k_cu_0e337897_135264cuda3std3__419piecewise_constructE
	.align		8
        /*0048*/ 	.dword	_ZN40_INTERNAL_0e14c9cf_4_k_cu_0e337897_135264cuda3std3__48in_placeE
	.align		8
        /*0050*/ 	.dword	_ZN40_INTERNAL_0e14c9cf_4_k_cu_0e337897_135264cuda3std6ranges3__45__cpo4swapE
	.align		8
        /*0058*/ 	.dword	_ZN40_INTERNAL_0e14c9cf_4_k_cu_0e337897_135264cuda3std6ranges3__45__cpo9iter_moveE
	.align		8
        /*0060*/ 	.dword	_ZN40_INTERNAL_0e14c9cf_4_k_cu_0e337897_135264cute7productE
	.align		8
        /*0068*/ 	.dword	_ZN40_INTERNAL_0e14c9cf_4_k_cu_0e337897_135264cute1_E
	.align		8
        /*0070*/ 	.dword	$str$25
	.align		8
        /*0078*/ 	.dword	$str$26
	.align		8
        /*0080*/ 	.dword	$str$27
	.align		8
        /*0088*/ 	.dword	$str$28


//--------------------- .text._ZN7cutlass13device_kernelINS_4gemm6kernel13GemmUniversalIN4cute5tupleIJiiiiEEENS1_10collective13CollectiveMmaINS1_35MainloopSm100TmaUmmaWarpSpecializedILi24ELi2ELi4ENS5_IJNS4_1CILi2EEENSA_ILi1EEESC_EEEEENS5_IJNSA_ILi128EEENSA_ILi16EEENSA_ILi64EEEEEENS_10bfloat16_tENS5_IJlSC_lEEESJ_SK_NS4_8TiledMMAINS4_8MMA_AtomIJNS4_26SM100_MMA_F16BF16_2x1SM_SSISJ_SJ_fLi128ELi16ELNS4_4UMMA5MajorE0ELSP_0ELNSO_7ScaleInE0ELSQ_0EEEEEENS4_6LayoutINS5_IJSC_SC_SC_EEENS5_IJNSA_ILi0EEESV_SV_EEEEENS5_IJNS4_10UnderscoreESY_SY_EEEEENS4_18SM100_TMA_2SM_LOADENS4_14ComposedLayoutINS4_7SwizzleILi3ELi4ELi3EEENS4_18smem_ptr_flag_bitsILi16EEENST_INS5_IJNSA_ILi8EEESH_EEENS5_IJSH_SC_EEEEEEEvNS4_8identityES11_S1B_vS1C_EENS_8epilogue10collective18CollectiveEpilogueINS1E_23Sm100TmaWarpSpecializedILi2ELi1ELi8ELb1ELb0EEEJNS5_IJSH_SG_SH_EEENS5_IJNST_ISH_SC_EENST_ISG_SC_EEEEESJ_SK_SJ_SK_NS1E_6fusion15FusionCallbacksIS1I_NS1N_17LinearCombinationISJ_fSJ_fLNS_15FloatRoundStyleE2EEES1J_S1M_JEEENS4_5SM1004TMEM4LOAD25SM100_TMEM_LOAD_32dp32b8xENS4_13SM90_TMA_LOADENS12_INS13_ILi1ELi4ELi3EEES16_NST_INS5_IJS17_SG_EEENS5_IJSG_SC_EEEEEEENS4_39AutoVectorizingCopyWithAssumedAlignmentILi128EEENS4_14SM90_TMA_STOREES22_S24_S24_EEEvvEEEEvNT_6ParamsE --------------------------
	.section	.text._ZN7cutlass13device_kernelINS_4gemm6kernel13GemmUniversalIN4cute5tupleIJiiiiEEENS1_10collective13CollectiveMmaINS1_35MainloopSm100TmaUmmaWarpSpecializedILi24ELi2ELi4ENS5_IJNS4_1CILi2EEENSA_ILi1EEESC_EEEEENS5_IJNSA_ILi128EEENSA_ILi16EEENSA_ILi64EEEEEENS_10bfloat16_tENS5_IJlSC_lEEESJ_SK_NS4_8TiledMMAINS4_8MMA_AtomIJNS4_26SM100_MMA_F16BF16_2x1SM_SSISJ_SJ_fLi128ELi16ELNS4_4UMMA5MajorE0ELSP_0ELNSO_7ScaleInE0ELSQ_0EEEEEENS4_6LayoutINS5_IJSC_SC_SC_EEENS5_IJNSA_ILi0EEESV_SV_EEEEENS5_IJNS4_10UnderscoreESY_SY_EEEEENS4_18SM100_TMA_2SM_LOADENS4_14ComposedLayoutINS4_7SwizzleILi3ELi4ELi3EEENS4_18smem_ptr_flag_bitsILi16EEENST_INS5_IJNSA_ILi8EEESH_EEENS5_IJSH_SC_EEEEEEEvNS4_8identityES11_S1B_vS1C_EENS_8epilogue10collective18CollectiveEpilogueINS1E_23Sm100TmaWarpSpecializedILi2ELi1ELi8ELb1ELb0EEEJNS5_IJSH_SG_SH_EEENS5_IJNST_ISH_SC_EENST_ISG_SC_EEEEESJ_SK_SJ_SK_NS1E_6fusion15FusionCallbacksIS1I_NS1N_17LinearCombinationISJ_fSJ_fLNS_15FloatRoundStyleE2EEES1J_S1M_JEEENS4_5SM1004TMEM4LOAD25SM100_TMEM_LOAD_32dp32b8xENS4_13SM90_TMA_LOADENS12_INS13_ILi1ELi4ELi3EEES16_NST_INS5_IJS17_SG_EEENS5_IJSG_SC_EEEEEEENS4_39AutoVectorizingCopyWithAssumedAlignmentILi128EEENS4_14SM90_TMA_STOREES22_S24_S24_EEEvvEEEEvNT_6ParamsE,"ax",@progbits
	.align	128
.text._ZN7cutlass13device_kernelINS_4gemm6kernel13GemmUniversalIN4cute5tupleIJiiiiEEENS1_10collective13CollectiveMmaINS1_35MainloopSm100TmaUmmaWarpSpecializedILi24ELi2ELi4ENS5_IJNS4_1CILi2EEENSA_ILi1EEESC_EEEEENS5_IJNSA_ILi128EEENSA_ILi16EEENSA_ILi64EEEEEENS_10bfloat16_tENS5_IJlSC_lEEESJ_SK_NS4_8TiledMMAINS4_8MMA_AtomIJNS4_26SM100_MMA_F16BF16_2x1SM_SSISJ_SJ_fLi128ELi16ELNS4_4UMMA5MajorE0ELSP_0ELNSO_7ScaleInE0ELSQ_0EEEEEENS4_6LayoutINS5_IJSC_SC_SC_EEENS5_IJNSA_ILi0EEESV_SV_EEEEENS5_IJNS4_10UnderscoreESY_SY_EEEEENS4_18SM100_TMA_2SM_LOADENS4_14ComposedLayoutINS4_7SwizzleILi3ELi4ELi3EEENS4_18smem_ptr_flag_bitsILi16EEENST_INS5_IJNSA_ILi8EEESH_EEENS5_IJSH_SC_EEEEEEEvNS4_8identityES11_S1B_vS1C_EENS_8epilogue10collective18CollectiveEpilogueINS1E_23Sm100TmaWarpSpecializedILi2ELi1ELi8ELb1ELb0EEEJNS5_IJSH_SG_SH_EEENS5_IJNST_ISH_SC_EENST_ISG_SC_EEEEESJ_SK_SJ_SK_NS1E_6fusion15FusionCallbacksIS1I_NS1N_17LinearCombinationISJ_fSJ_fLNS_15FloatRoundStyleE2EEES1J_S1M_JEEENS4_5SM1004TMEM4LOAD25SM100_TMEM_LOAD_32dp32b8xENS4_13SM90_TMA_LOADENS12_INS13_ILi1ELi4ELi3EEES16_NST_INS5_IJS17_SG_EEENS5_IJSG_SC_EEEEEEENS4_39AutoVectorizingCopyWithAssumedAlignmentILi128EEENS4_14SM90_TMA_STOREES22_S24_S24_EEEvvEEEEvNT_6ParamsE:
        .type           _ZN7cutlass13device_kernelINS_4gemm6kernel13GemmUniversalIN4cute5tupleIJiiiiEEENS1_10collective13CollectiveMmaINS1_35MainloopSm100TmaUmmaWarpSpecializedILi24ELi2ELi4ENS5_IJNS4_1CILi2EEENSA_ILi1EEESC_EEEEENS5_IJNSA_ILi128EEENSA_ILi16EEENSA_ILi64EEEEEENS_10bfloat16_tENS5_IJlSC_lEEESJ_SK_NS4_8TiledMMAINS4_8MMA_AtomIJNS4_26SM100_MMA_F16BF16_2x1SM_SSISJ_SJ_fLi128ELi16ELNS4_4UMMA5MajorE0ELSP_0ELNSO_7ScaleInE0ELSQ_0EEEEEENS4_6LayoutINS5_IJSC_SC_SC_EEENS5_IJNSA_ILi0EEESV_SV_EEEEENS5_IJNS4_10UnderscoreESY_SY_EEEEENS4_18SM100_TMA_2SM_LOADENS4_14ComposedLayoutINS4_7SwizzleILi3ELi4ELi3EEENS4_18smem_ptr_flag_bitsILi16EEENST_INS5_IJNSA_ILi8EEESH_EEENS5_IJSH_SC_EEEEEEEvNS4_8identityES11_S1B_vS1C_EENS_8epilogue10collective18CollectiveEpilogueINS1E_23Sm100TmaWarpSpecializedILi2ELi1ELi8ELb1ELb0EEEJNS5_IJSH_SG_SH_EEENS5_IJNST_ISH_SC_EENST_ISG_SC_EEEEESJ_SK_SJ_SK_NS1E_6fusion15FusionCallbacksIS1I_NS1N_17LinearCombinationISJ_fSJ_fLNS_15FloatRoundStyleE2EEES1J_S1M_JEEENS4_5SM1004TMEM4LOAD25SM100_TMEM_LOAD_32dp32b8xENS4_13SM90_TMA_LOADENS12_INS13_ILi1ELi4ELi3EEES16_NST_INS5_IJS17_SG_EEENS5_IJSG_SC_EEEEEEENS4_39AutoVectorizingCopyWithAssumedAlignmentILi128EEENS4_14SM90_TMA_STOREES22_S24_S24_EEEvvEEEEvNT_6ParamsE,@function
        .size           _ZN7cutlass13device_kernelINS_4gemm6kernel13GemmUniversalIN4cute5tupleIJiiiiEEENS1_10collective13CollectiveMmaINS1_35MainloopSm100TmaUmmaWarpSpecializedILi24ELi2ELi4ENS5_IJNS4_1CILi2EEENSA_ILi1EEESC_EEEEENS5_IJNSA_ILi128EEENSA_ILi16EEENSA_ILi64EEEEEENS_10bfloat16_tENS5_IJlSC_lEEESJ_SK_NS4_8TiledMMAINS4_8MMA_AtomIJNS4_26SM100_MMA_F16BF16_2x1SM_SSISJ_SJ_fLi128ELi16ELNS4_4UMMA5MajorE0ELSP_0ELNSO_7ScaleInE0ELSQ_0EEEEEENS4_6LayoutINS5_IJSC_SC_SC_EEENS5_IJNSA_ILi0EEESV_SV_EEEEENS5_IJNS4_10UnderscoreESY_SY_EEEEENS4_18SM100_TMA_2SM_LOADENS4_14ComposedLayoutINS4_7SwizzleILi3ELi4ELi3EEENS4_18smem_ptr_flag_bitsILi16EEENST_INS5_IJNSA_ILi8EEESH_EEENS5_IJSH_SC_EEEEEEEvNS4_8identityES11_S1B_vS1C_EENS_8epilogue10collective18CollectiveEpilogueINS1E_23Sm100TmaWarpSpecializedILi2ELi1ELi8ELb1ELb0EEEJNS5_IJSH_SG_SH_EEENS5_IJNST_ISH_SC_EENST_ISG_SC_EEEEESJ_SK_SJ_SK_NS1E_6fusion15FusionCallbacksIS1I_NS1N_17LinearCombinationISJ_fSJ_fLNS_15FloatRoundStyleE2EEES1J_S1M_JEEENS4_5SM1004TMEM4LOAD25SM100_TMEM_LOAD_32dp32b8xENS4_13SM90_TMA_LOADENS12_INS13_ILi1ELi4ELi3EEES16_NST_INS5_IJS17_SG_EEENS5_IJSG_SC_EEEEEEENS4_39AutoVectorizingCopyWithAssumedAlignmentILi128EEENS4_14SM90_TMA_STOREES22_S24_S24_EEEvvEEEEvNT_6ParamsE,(.L_x_219 - _ZN7cutlass13device_kernelINS_4gemm6kernel13GemmUniversalIN4cute5tupleIJiiiiEEENS1_10collective13CollectiveMmaINS1_35MainloopSm100TmaUmmaWarpSpecializedILi24ELi2ELi4ENS5_IJNS4_1CILi2EEENSA_ILi1EEESC_EEEEENS5_IJNSA_ILi128EEENSA_ILi16EEENSA_ILi64EEEEEENS_10bfloat16_tENS5_IJlSC_lEEESJ_SK_NS4_8TiledMMAINS4_8MMA_AtomIJNS4_26SM100_MMA_F16BF16_2x1SM_SSISJ_SJ_fLi128ELi16ELNS4_4UMMA5MajorE0ELSP_0ELNSO_7ScaleInE0ELSQ_0EEEEEENS4_6LayoutINS5_IJSC_SC_SC_EEENS5_IJNSA_ILi0EEESV_SV_EEEEENS5_IJNS4_10UnderscoreESY_SY_EEEEENS4_18SM100_TMA_2SM_LOADENS4_14ComposedLayoutINS4_7SwizzleILi3ELi4ELi3EEENS4_18smem_ptr_flag_bitsILi16EEENST_INS5_IJNSA_ILi8EEESH_EEENS5_IJSH_SC_EEEEEEEvNS4_8identityES11_S1B_vS1C_EENS_8epilogue10collective18CollectiveEpilogueINS1E_23Sm100TmaWarpSpecializedILi2ELi1ELi8ELb1ELb0EEEJNS5_IJSH_SG_SH_EEENS5_IJNST_ISH_SC_EENST_ISG_SC_EEEEESJ_SK_SJ_SK_NS1E_6fusion15FusionCallbacksIS1I_NS1N_17LinearCombinationISJ_fSJ_fLNS_15FloatRoundStyleE2EEES1J_S1M_JEEENS4_5SM1004TMEM4LOAD25SM100_TMEM_LOAD_32dp32b8xENS4_13SM90_TMA_LOADENS12_INS13_ILi1ELi4ELi3EEES16_NST_INS5_IJS17_SG_EEENS5_IJSG_SC_EEEEEEENS4_39AutoVectorizingCopyWithAssumedAlignmentILi128EEENS4_14SM90_TMA_STOREES22_S24_S24_EEEvvEEEEvNT_6ParamsE)
        .other          _ZN7cutlass13device_kernelINS_4gemm6kernel13GemmUniversalIN4cute5tupleIJiiiiEEENS1_10collective13CollectiveMmaINS1_35MainloopSm100TmaUmmaWarpSpecializedILi24ELi2ELi4ENS5_IJNS4_1CILi2EEENSA_ILi1EEESC_EEEEENS5_IJNSA_ILi128EEENSA_ILi16EEENSA_ILi64EEEEEENS_10bfloat16_tENS5_IJlSC_lEEESJ_SK_NS4_8TiledMMAINS4_8MMA_AtomIJNS4_26SM100_MMA_F16BF16_2x1SM_SSISJ_SJ_fLi128ELi16ELNS4_4UMMA5MajorE0ELSP_0ELNSO_7ScaleInE0ELSQ_0EEEEEENS4_6LayoutINS5_IJSC_SC_SC_EEENS5_IJNSA_ILi0EEESV_SV_EEEEENS5_IJNS4_10UnderscoreESY_SY_EEEEENS4_18SM100_TMA_2SM_LOADENS4_14ComposedLayoutINS4_7SwizzleILi3ELi4ELi3EEENS4_18smem_ptr_flag_bitsILi16EEENST_INS5_IJNSA_ILi8EEESH_EEENS5_IJSH_SC_EEEEEEEvNS4_8identityES11_S1B_vS1C_EENS_8epilogue10collective18CollectiveEpilogueINS1E_23Sm100TmaWarpSpecializedILi2ELi1ELi8ELb1ELb0EEEJNS5_IJSH_SG_SH_EEENS5_IJNST_ISH_SC_EENST_ISG_SC_EEEEESJ_SK_SJ_SK_NS1E_6fusion15FusionCallbacksIS1I_NS1N_17LinearCombinationISJ_fSJ_fLNS_15FloatRoundStyleE2EEES1J_S1M_JEEENS4_5SM1004TMEM4LOAD25SM100_TMEM_LOAD_32dp32b8xENS4_13SM90_TMA_LOADENS12_INS13_ILi1ELi4ELi3EEES16_NST_INS5_IJS17_SG_EEENS5_IJSG_SC_EEEEEEENS4_39AutoVectorizingCopyWithAssumedAlignmentILi128EEENS4_14SM90_TMA_STOREES22_S24_S24_EEEvvEEEEvNT_6ParamsE,@"STO_CUDA_ENTRY STV_DEFAULT"
_ZN7cutlass13device_kernelINS_4gemm6kernel13GemmUniversalIN4cute5tupleIJiiiiEEENS1_10collective13CollectiveMmaINS1_35MainloopSm100TmaUmmaWarpSpecializedILi24ELi2ELi4ENS5_IJNS4_1CILi2EEENSA_ILi1EEESC_EEEEENS5_IJNSA_ILi128EEENSA_ILi16EEENSA_ILi64EEEEEENS_10bfloat16_tENS5_IJlSC_lEEESJ_SK_NS4_8TiledMMAINS4_8MMA_AtomIJNS4_26SM100_MMA_F16BF16_2x1SM_SSISJ_SJ_fLi128ELi16ELNS4_4UMMA5MajorE0ELSP_0ELNSO_7ScaleInE0ELSQ_0EEEEEENS4_6LayoutINS5_IJSC_SC_SC_EEENS5_IJNSA_ILi0EEESV_SV_EEEEENS5_IJNS4_10UnderscoreESY_SY_EEEEENS4_18SM100_TMA_2SM_LOADENS4_14ComposedLayoutINS4_7SwizzleILi3ELi4ELi3EEENS4_18smem_ptr_flag_bitsILi16EEENST_INS5_IJNSA_ILi8EEESH_EEENS5_IJSH_SC_EEEEEEEvNS4_8identityES11_S1B_vS1C_EENS_8epilogue10collective18CollectiveEpilogueINS1E_23Sm100TmaWarpSpecializedILi2ELi1ELi8ELb1ELb0EEEJNS5_IJSH_SG_SH_EEENS5_IJNST_ISH_SC_EENST_ISG_SC_EEEEESJ_SK_SJ_SK_NS1E_6fusion15FusionCallbacksIS1I_NS1N_17LinearCombinationISJ_fSJ_fLNS_15FloatRoundStyleE2EEES1J_S1M_JEEENS4_5SM1004TMEM4LOAD25SM100_TMEM_LOAD_32dp32b8xENS4_13SM90_TMA_LOADENS12_INS13_ILi1ELi4ELi3EEES16_NST_INS5_IJS17_SG_EEENS5_IJSG_SC_EEEEEEENS4_39AutoVectorizingCopyWithAssumedAlignmentILi128EEENS4_14SM90_TMA_STOREES22_S24_S24_EEEvvEEEEvNT_6ParamsE:
[----:B------:R-:W1:Y:S01]  /*0000*/  LDC R1, c[0x0][0x37c] ;  /* 0x0000df00ff017b82 */ /* 0x000e620000000800 */
[----:B------:R-:W2:Y:S01]  /*0010*/  S2R R61, SR_TID.X ;  /* 0x00000000003d7919 */ /* 0x000ea20000002100 */
[----:B------:R-:W3:Y:S06]  /*0020*/  LDCU.64 UR6, c[0x0][0x890] ;  /* 0x00011200ff0677ac */ /* 0x000eec0008000a00 */
[----:B------:R-:W4:Y:S01]  /*0030*/  S2UR UR37, SR_CgaCtaId ;  /* 0x00000000002579c3 */ /* 0x000f220000008800 */
[----:B------:R-:W-:Y:S02]  /*0040*/  PRMT R49, RZ, 0x7610, R49 ;  /* 0x00007610ff317816 */ /* 0x000fe40000000031 */
[----:B------:R-:W-:Y:S01]  /*0050*/  ELECT P1, URZ, PT ;  /* 0x0000000000ff782f */ /* 0x000fe20003820000 */
[----:B------:R-:W1:Y:S01]  /*0060*/  LDCU.64 UR40, c[0x0][0x358] ;  /* 0x00006b00ff2877ac */ /* 0x000e620008000a00 */
[----:B---3--:R-:W-:-:S04]  /*0070*/  UISETP.NE.U32.AND UP0, UPT, UR6, URZ, UPT ;  /* 0x000000ff0600728c */ /* 0x008fc8000bf05070 */
[----:B------:R-:W-:Y:S02]  /*0080*/  UISETP.NE.AND.EX UP0, UPT, UR7, URZ, UPT, UP0 ;  /* 0x000000ff0700728c */ /* 0x000fe4000bf05300 */
[----:B----4-:R-:W-:Y:S02]  /*0090*/  ULOP3.LUT UR5, UR37, 0x1, URZ, 0xc0, !UPT ;  /* 0x0000000125057892 */ /* 0x010fe4000f8ec0ff */
[----:B------:R-:W-:Y:S01]  /*00a0*/  ULOP3.LUT UR4, UR37, 0x1, URZ, 0x3c, !UPT ;  /* 0x0000000125047892 */ /* 0x000fe2000f8e3cff */
[----:B--2---:R-:W-:-:S05]  /*00b0*/  SHF.R.U32.HI R53, RZ, 0x5, R61 ;  /* 0x00000005ff357819 */ /* 0x004fca000001163d */
[----:B------:R-:W2:Y:S02]  /*00c0*/  SHFL.IDX PT, R0, R53, RZ, 0x1f ;  /* 0x00001fff35007589 */ /* 0x000ea400000e0000 */
[----:B--2---:R-:W-:Y:S01]  /*00d0*/  R2UR UR10, R0 ;  /* 0x00000000000a72ca */ /* 0x004fe200000e0000 */
[----:B-1----:R-:W-:-:S14]  /*00e0*/  BRA.U UP0, `(.L_x_0) ;  /* 0x00000001002c7547 */ /* 0x002fdc000b800000 */
[----:B------:R-:W1:Y:S02]  /*00f0*/  LDCU.64 UR8, c[0x0][0x888] ;  /* 0x00011100ff0877ac */ /* 0x000e640008000a00 */
[----:B-1----:R-:W-:-:S04]  /*0100*/  UISETP.NE.U32.AND UP0, UPT, UR8, URZ, UPT ;  /* 0x000000ff0800728c */ /* 0x002fc8000bf05070 */
[----:B------:R-:W-:-:S09]  /*0110*/  UISETP.NE.AND.EX UP0, UPT, UR9, URZ, UPT, UP0 ;  /* 0x000000ff0900728c */ /* 0x000fd2000bf05300 */
[----:B------:R-:W-:Y:S05]  /*0120*/  BRA.U !UP0, `(.L_x_1) ;  /* 0x0000000108107547 */ /* 0x000fea000b800000 */
[----:B------:R-:W1:Y:S02]  /*0130*/  LDC.64 R30, c[0x0][0x888] ;  /* 0x00022200ff1e7b82 */ /* 0x000e640000000a00 */
[----:B-1----:R1:W5:Y:S01]  /*0140*/  LDG.E R30, desc[UR40][R30.64] ;  /* 0x000000281e1e7981 */ /* 0x002362000c1e1900 */
[----:B------:R-:W-:Y:S01]  /*0150*/  HFMA2 R49, -RZ, RZ, 0, 5.9604644775390625e-08 ;  /* 0x00000001ff317431 */ /* 0x000fe200000001ff */
[----:B------:R-:W-:Y:S05]  /*0160*/  BRA `(.L_x_0) ;  /* 0x00000000000c7947 */ /* 0x000fea0003800000 */
.L_x_1:
[----:B------:R-:W1:Y:S01]  /*0170*/  LDCU UR8, c[0x0][0x880] ;  /* 0x00011000ff0877ac */ /* 0x000e620008000800 */
[----:B------:R-:W-:Y:S01]  /*0180*/  HFMA2 R49, -RZ, RZ, 0, 5.9604644775390625e-08 ;  /* 0x00000001ff317431 */ /* 0x000fe200000001ff */
[----:B-1----:R-:W-:-:S07]  /*0190*/  MOV R30, UR8 ;  /* 0x00000008001e7c02 */ /* 0x002fce0008000f00 */
.L_x_0:
[----:B------:R-:W2:Y:S02]  /*01a0*/  LDCU.64 UR8, c[0x0][0x8b0] ;  /* 0x00011600ff0877ac */ /* 0x000ea40008000a00 */
[----:B--2---:R-:W-:-:S04]  /*01b0*/  UISETP.NE.U32.AND UP0, UPT, UR8, URZ, UPT ;  /* 0x000000ff0800728c */ /* 0x004fc8000bf05070 */
[----:B------:R-:W-:-:S09]  /*01c0*/  UISETP.NE.AND.EX UP0, UPT, UR9, URZ, UPT, UP0 ;  /* 0x000000ff0900728c */ /* 0x000fd2000bf05300 */
[----:B------:R-:W-:Y:S05]  /*01d0*/  BRA.U UP0, `(.L_x_2) ;  /* 0x0000000100247547 */ /* 0x000fea000b800000 */
[----:B------:R-:W2:Y:S02]  /*01e0*/  LDCU.64 UR8, c[0x0][0x8a8] ;  /* 0x00011500ff0877ac */ /* 0x000ea40008000a00 */
[----:B--2---:R-:W-:-:S04]  /*01f0*/  UISETP.NE.U32.AND UP0, UPT, UR8, URZ, UPT ;  /* 0x000000ff0800728c */ /* 0x004fc8000bf05070 */
[----:B------:R-:W-:-:S09]  /*0200*/  UISETP.NE.AND.EX UP0, UPT, UR9, URZ, UPT, UP0 ;  /* 0x000000ff0900728c */ /* 0x000fd2000bf05300 */
[----:B------:R-:W-:Y:S05]  /*0210*/  BRA.U !UP0, `(.L_x_3) ;  /* 0x00000001080c7547 */ /* 0x000fea000b800000 */
[----:B------:R-:W2:Y:S02]  /*0220*/  LDC.64 R2, c[0x0][0x8a8] ;  /* 0x00022a00ff027b82 */ /* 0x000ea40000000a00 */
[----:B--2---:R2:W5:Y:S01]  /*0230*/  LDG.E R29, desc[UR40][R2.64] ;  /* 0x00000028021d7981 */ /* 0x004562000c1e1900 */
[----:B------:R-:W-:Y:S05]  /*0240*/  BRA `(.L_x_2) ;  /* 0x0000000000087947 */ /* 0x000fea0003800000 */
.L_x_3:
[----:B------:R-:W2:Y:S02]  /*0250*/  LDCU UR8, c[0x0][0x8a0] ;  /* 0x00011400ff0877ac */ /* 0x000ea40008000800 */
[----:B--2---:R-:W-:Y:S02]  /*0260*/  MOV R29, UR8 ;  /* 0x00000008001d7c02 */ /* 0x004fe40008000f00 */
.L_x_2:
[----:B------:R-:W-:Y:S01]  /*0270*/  IMAD.U32 R0, RZ, RZ, UR10 ;  /* 0x0000000aff007e24 */ /* 0x000fe2000f8e00ff */
[----:B------:R-:W-:Y:S04]  /*0280*/  BSSY.RECONVERGENT B0, `(.L_x_4) ;  /* 0x000000c000007945 */ /* 0x000fe80003800200 */
[C---:B------:R-:W-:Y:S02]  /*0290*/  ISETP.NE.OR P2, PT, R0.reuse, 0x1, !P1 ;  /* 0x000000010000780c */ /* 0x040fe40004f45670 */
[----:B------:R-:W-:-:S11]  /*02a0*/  ISETP.NE.OR P0, PT, R0, 0x3, !P1 ;  /* 0x000000030000780c */ /* 0x000fd60004f05670 */
[----:B------:R-:W-:Y:S05]  /*02b0*/  @P2 BRA `(.L_x_5) ;  /* 0x0000000000202947 */ /* 0x000fea0003800000 */
[----:B------:R-:W3:Y:S02]  /*02c0*/  LDCU.64 UR8, c[0x0][0x348] ;  /* 0x00006900ff0877ac */ /* 0x000ee40008000a00 */
[----:B---3--:R-:W-:Y:S02]  /*02d0*/  UIADD3 UR12, UP1, UPT, UR8, 0x80, URZ ;  /* 0x00000080080c7890 */ /* 0x008fe4000ff3e0ff */
[----:B------:R-:W-:Y:S02]  /*02e0*/  UIADD3 UR8, UP0, UPT, UR8, 0x180, URZ ;  /* 0x0000018008087890 */ /* 0x000fe4000ff1e0ff */
[----:B------:R-:W-:Y:S02]  /*02f0*/  UIADD3.X UR13, UPT, UPT, URZ, UR9, URZ, UP1, !UPT ;  /* 0x00000009ff0d7290 */ /* 0x000fe40008ffe4ff */
[----:B------:R-:W-:-:S07]  /*0300*/  UIADD3.X UR9, UPT, UPT, URZ, UR9, URZ, UP0, !UPT ;  /* 0x00000009ff097290 */ /* 0x000fce00087fe4ff */
[----:B------:R3:W-:Y:S02]  /*0310*/  UTMACCTL.PF [UR12] ;  /* 0x000000000c0079b9 */ /* 0x0007e40008040000 */
[----:B------:R3:W-:Y:S02]  /*0320*/  UTMACCTL.PF [UR8] ;  /* 0x00000000080079b9 */ /* 0x0007e40008040000 */
[----:B---3--:R-:W-:Y:S01]  /*0330*/  NOP ;  /* 0x0000000000007918 */ /* 0x008fe20000000000 */
.L_x_5:
[----:B------:R-:W-:Y:S05]  /*0340*/  BSYNC.RECONVERGENT B0 ;  /* 0x0000000000007941 */ /* 0x000fea0003800200 */
.L_x_4:
[----:B------:R-:W-:Y:S04]  /*0350*/  BSSY.RECONVERGENT B0, `(.L_x_6) ;  /* 0x000000a000007945 */ /* 0x000fe80003800200 */
        /* <DEDUP_REMOVED lines=9> */
.L_x_7:
[----:B------:R-:W-:Y:S05]  /*03f0*/  BSYNC.RECONVERGENT B0 ;  /* 0x0000000000007941 */ /* 0x000fea0003800200 */
.L_x_6:
[----:B------:R-:W3:Y:S01]  /*0400*/  LDCU.64 UR8, c[0x0][0x888] ;  /* 0x00011100ff0877ac */ /* 0x000ee20008000a00 */
[----:B------:R-:W-:Y:S02]  /*0410*/  UISETP.EQ.U32.AND UP1, UPT, UR6, URZ, UPT ;  /* 0x000000ff0600728c */ /* 0x000fe4000bf22070 */
[----:B------:R-:W-:Y:S02]  /*0420*/  UPLOP3.LUT UP5, UPT, UPT, UPT, UPT, 0x80, 0x8 ;  /* 0x000000000008789c */ /* 0x000fe40003faf070 */
[----:B---3--:R-:W-:-:S04]  /*0430*/  UISETP.NE.U32.AND UP0, UPT, UR8, URZ, UPT ;  /* 0x000000ff0800728c */ /* 0x008fc8000bf05070 */
[----:B------:R-:W-:-:S04]  /*0440*/  UISETP.NE.AND.EX UP0, UPT, UR9, URZ, UPT, UP0 ;  /* 0x000000ff0900728c */ /* 0x000fc8000bf05300 */
[----:B------:R-:W-:-:S04]  /*0450*/  UISETP.EQ.OR.EX UP2, UPT, UR7, URZ, !UP0, UP1 ;  /* 0x000000ff0700728c */ /* 0x000fc8000c742710 */
[----:B------:R-:W-:-:S05]  /*0460*/  UP2UR UR45, UPR, URZ, 0x4 ;  /* 0x00000004ff2d7883 */ /* 0x000fca0008000000 */
[----:B------:R-:W-:Y:S07]  /*0470*/  BRA.U !UP2, `(.L_x_8) ;  /* 0x000000010a207547 */ /* 0x000fee000b800000 */
[----:B------:R-:W-:Y:S01]  /*0480*/  UISETP.NE.U32.AND UP2, UPT, UR6, URZ, UPT ;  /* 0x000000ff0600728c */ /* 0x000fe2000bf45070 */
[----:B-----5:R-:W-:Y:S01]  /*0490*/  FSETP.NEU.AND P0, PT, R30, RZ, PT ;  /* 0x000000ff1e00720b */ /* 0x020fe20003f0d000 */
[----:B------:R-:W-:Y:S02]  /*04a0*/  USEL UR6, URZ, 0xffffffff, UP0 ;  /* 0xffffffffff067887 */ /* 0x000fe40008000000 */
[----:B------:R-:W-:-:S10]  /*04b0*/  UISETP.NE.AND.EX UP2, UPT, UR7, URZ, UPT, UP2 ;  /* 0x000000ff0700728c */ /* 0x000fd4000bf45320 */
[----:B------:R-:W-:Y:S01]  /*04c0*/  VOTEU.ANY UP1, P0 ;  /* 0x0000000000ff7886 */ /* 0x000fe20000020100 */
[----:B------:R-:W-:-:S04]  /*04d0*/  @!UP2 USEL UR6, URZ, 0xffffffff, UP1 ;  /* 0xffffffffff06a887 */ /* 0x000fc80008800000 */
[----:B------:R-:W-:-:S04]  /*04e0*/  ULOP3.LUT UR6, UR6, 0x1, URZ, 0xc0, !UPT ;  /* 0x0000000106067892 */ /* 0x000fc8000f8ec0ff */
[----:B------:R-:W-:-:S11]  /*04f0*/  UISETP.NE.U32.AND UP5, UPT, UR6, 0x1, UPT ;  /* 0x000000010600788c */ /* 0x000fd6000bfa5070 */
.L_x_8:
[----:B------:R-:W3:Y:S01]  /*0500*/  SHFL.IDX PT, R0, R53, RZ, 0x1f ;  /* 0x00001fff35007589 */ /* 0x000ee200000e0000 */
[----:B------:R-:W-:-:S04]  /*0510*/  UISETP.NE.AND UP1, UPT, UR10, 0x2, UPT ;  /* 0x000000020a00788c */ /* 0x000fc8000bf25270 */
[----:B------:R-:W-:Y:S02]  /*0520*/  UISETP.EQ.AND UP2, UPT, UR5, URZ, !UP1 ;  /* 0x000000ff0500728c */ /* 0x000fe4000cf42270 */
[----:B------:R-:W-:-:S04]  /*0530*/  USEL UR7, URZ, 0x1, UP1 ;  /* 0x00000001ff077887 */ /* 0x000fc80008800000 */
[----:B------:R-:W-:Y:S02]  /*0540*/  PLOP3.LUT P5, PT, P1, PT, UP2, 0x80, 0x8 ;  /* 0x000000000008781c */ /* 0x000fe40000faf028 */
[----:B---3--:R-:W-:-:S13]  /*0550*/  ISETP.NE.AND P0, PT, R0, RZ, PT ;  /* 0x000000ff0000720c */ /* 0x008fda0003f05270 */
[----:B------:R-:W-:Y:S05]  /*0560*/  @P0 BRA `(.L_x_9) ;  /* 0x0000000000f00947 */ /* 0x000fea0003800000 */
[----:B------:R-:W-:Y:S01]  /*0570*/  ELECT P0, URZ, PT ;  /* 0x0000000000ff782f */ /* 0x000fe20003800000 */
[----:B------:R-:W-:-:S12]  /*0580*/  BSSY.RECONVERGENT B0, `(.L_x_9) ;  /* 0x000003a000007945 */ /* 0x000fd80003800200 */
[----:B------:R-:W-:Y:S05]  /*0590*/  @!P0 BRA `(.L_x_10) ;  /* 0x0000000000e08947 */ /* 0x000fea0003800000 */
[----:B------:R-:W-:Y:S01]  /*05a0*/  UMOV UR8, 0x400 ;  /* 0x0000040000087882 */ /* 0x000fe20000000000 */
[----:B------:R-:W-:Y:S01]  /*05b0*/  UMOV UR6, 0x1 ;  /* 0x0000000100067882 */ /* 0x000fe20000000000 */
[----:B------:R-:W-:Y:S02]  /*05c0*/  ULEA UR8, UR37, UR8, 0x18 ;  /* 0x0000000825087291 */ /* 0x000fe4000f8ec0ff */
[----:B------:R-:W-:-:S04]  /*05d0*/  UIADD3 UR12, UPT, UPT, -UR6, 0x100000, URZ ;  /* 0x00100000060c7890 */ /* 0x000fc8000fffe1ff */
[----:B------:R-:W-:Y:S02]  /*05e0*/  USHF.L.U32 UR13, UR12, 0xb, URZ ;  /* 0x0000000b0c0d7899 */ /* 0x000fe400080006ff */
[----:B------:R-:W-:Y:S01]  /*05f0*/  USHF.L.U32 UR12, UR12, 0x1, URZ ;  /* 0x000000010c0c7899 */ /* 0x000fe200080006ff */
[----:B------:R-:W3:Y:S11]  /*0600*/  FENCE.VIEW.ASYNC.S ;  /* 0x00000000000073c6 */ /* 0x000ef60000000000 */
[----:B---3--:R3:W4:Y:S01]  /*0610*/  SYNCS.EXCH.64 URZ, [UR8], UR12 ;  /* 0x0000000c08ff75b2 */ /* 0x0087220008000100 */
[----:B------:R3:W1:Y:S01]  /*0620*/  SYNCS.EXCH.64 URZ, [UR8+0xc0], UR12 ;  /* 0x0000c00c08ff75b2 */ /* 0x0006620008000100 */
        /* <DEDUP_REMOVED lines=45> */
[----:B------:R3:W1:Y:S02]  /*0900*/  SYNCS.EXCH.64 URZ, [UR8+0x178], UR12 ;  /* 0x0001780c08ff75b2 */ /* 0x0006640008000100 */
[----:B---34-:R-:W-:Y:S01]  /*0910*/  NOP ;  /* 0x0000000000007918 */ /* 0x018fe20000000000 */
.L_x_10:
[----:B------:R-:W-:Y:S05]  /*0920*/  BSYNC.RECONVERGENT B0 ;  /* 0x0000000000007941 */ /* 0x000fea0003800200 */
.L_x_9:
[----:B------:R-:W3:Y:S01]  /*0930*/  SHFL.IDX PT, R0, R53, RZ, 0x1f ;  /* 0x00001fff35007589 */ /* 0x000ee200000e0000 */
[----:B------:R-:W-:Y:S01]  /*0940*/  NOP ;  /* 0x0000000000007918 */ /* 0x000fe20000000000 */
[----:B---3--:R-:W-:-:S13]  /*0950*/  ISETP.NE.AND P0, PT, R0, 0x1, PT ;  /* 0x000000010000780c */ /* 0x008fda0003f05270 */
[----:B------:R-:W-:Y:S05]  /*0960*/  @P0 BRA `(.L_x_11) ;  /* 0x0000000000440947 */ /* 0x000fea0003800000 */
[----:B------:R-:W-:Y:S01]  /*0970*/  UMOV UR9, 0x400 ;  /* 0x0000040000097882 */ /* 0x000fe20000000000 */
[----:B------:R-:W-:Y:S01]  /*0980*/  UMOV UR8, 0x20 ;  /* 0x0000002000087882 */ /* 0x000fe20000000000 */
[----:B------:R-:W-:Y:S01]  /*0990*/  UMOV UR6, 0x80 ;  /* 0x0000008000067882 */ /* 0x000fe20000000000 */
[----:B------:R-:W-:Y:S02]  /*09a0*/  ULEA UR9, UR37, UR9, 0x18 ;  /* 0x0000000925097291 */ /* 0x000fe4000f8ec0ff */
[----:B------:R-:W-:-:S04]  /*09b0*/  UIADD3 UR12, UPT, UPT, -UR8, 0x100000, URZ ;  /* 0x00100000080c7890 */ /* 0x000fc8000fffe1ff */
[----:B------:R-:W-:Y:S02]  /*09c0*/  USHF.L.U32 UR13, UR12, 0xb, URZ ;  /* 0x0000000b0c0d7899 */ /* 0x000fe400080006ff */
[----:B------:R-:W-:Y:S02]  /*09d0*/  USHF.L.U32 UR12, UR12, 0x1, URZ ;  /* 0x000000010c0c7899 */ /* 0x000fe400080006ff */
[----:B------:R-:W-:-:S04]  /*09e0*/  UIADD3 UR14, UPT, UPT, -UR6, 0x100000, URZ ;  /* 0x00100000060e7890 */ /* 0x000fc8000fffe1ff */
[----:B------:R-:W-:Y:S02]  /*09f0*/  USHF.L.U32 UR15, UR14, 0xb, URZ ;  /* 0x0000000b0e0f7899 */ /* 0x000fe400080006ff */
[----:B------:R-:W-:Y:S01]  /*0a00*/  USHF.L.U32 UR14, UR14, 0x1, URZ ;  /* 0x000000010e0e7899 */ /* 0x000fe200080006ff */
[----:B------:R-:W-:Y:S01]  /*0a10*/  ELECT P0, URZ, PT ;  /* 0x0000000000ff782f */ /* 0x000fe20003800000 */
[----:B------:R-:W3:Y:S02]  /*0a20*/  FENCE.VIEW.ASYNC.S ;  /* 0x00000000000073c6 */ /* 0x000ee40000000000 */
[----:B---3--:R3:W4:Y:S08]  /*0a30*/  SYNCS.EXCH.64 URZ, [UR9+0x180], UR12 ;  /* 0x0001800c09ff75b2 */ /* 0x0087300008000100 */
[----:B------:R3:W1:Y:S01]  /*0a40*/  SYNCS.EXCH.64 URZ, [UR9+0x190], UR14 ;  /* 0x0001900e09ff75b2 */ /* 0x0006620008000100 */
[----:B------:R3:W1:Y:S01]  /*0a50*/  SYNCS.EXCH.64 URZ, [UR9+0x188], UR12 ;  /* 0x0001880c09ff75b2 */ /* 0x0006620008000100 */
[----:B------:R3:W1:Y:S01]  /*0a60*/  SYNCS.EXCH.64 URZ, [UR9+0x198], UR14 ;  /* 0x0001980e09ff75b2 */ /* 0x0006620008000100 */
[----:B------:R-:W-:Y:S01]  /*0a70*/  NOP ;  /* 0x0000000000007918 */ /* 0x000fe20000000000 */
.L_x_11:
[----:B------:R-:W2:Y:S01]  /*0a80*/  SHFL.IDX PT, R0, R53, RZ, 0x1f ;  /* 0x00001fff35007589 */ /* 0x000ea200000e0000 */
[----:B------:R-:W-:Y:S01]  /*0a90*/  NOP ;  /* 0x0000000000007918 */ /* 0x000fe20000000000 */
[----:B--2---:R-:W-:-:S13]  /*0aa0*/  ISETP.NE.AND P0, PT, R0, 0x3, PT ;  /* 0x000000030000780c */ /* 0x004fda0003f05270 */
[----:B------:R-:W-:Y:S05]  /*0ab0*/  @P0 BRA `(.L_x_12) ;  /* 0x00000000002c0947 */ /* 0x000fea0003800000 */
[----:B------:R-:W-:Y:S01]  /*0ac0*/  UMOV UR8, 0x400 ;  /* 0x0000040000087882 */ /* 0x000fe20000000000 */
[----:B------:R-:W-:Y:S01]  /*0ad0*/  UMOV UR6, 0x20 ;  /* 0x0000002000067882 */ /* 0x000fe20000000000 */
[----:B------:R-:W-:Y:S02]  /*0ae0*/  ULEA UR8, UR37, UR8, 0x18 ;  /* 0x0000000825087291 */ /* 0x000fe4000f8ec0ff */
[----:B---3--:R-:W-:-:S04]  /*0af0*/  UIADD3 UR12, UPT, UPT, -UR6, 0x100000, URZ ;  /* 0x00100000060c7890 */ /* 0x008fc8000fffe1ff */
[----:B------:R-:W-:Y:S02]  /*0b00*/  USHF.L.U32 UR13, UR12, 0xb, URZ ;  /* 0x0000000b0c0d7899 */ /* 0x000fe400080006ff */
[----:B------:R-:W-:Y:S01]  /*0b10*/  USHF.L.U32 UR12, UR12, 0x1, URZ ;  /* 0x000000010c0c7899 */ /* 0x000fe200080006ff */
[----:B------:R-:W-:Y:S01]  /*0b20*/  ELECT P0, URZ, PT ;  /* 0x0000000000ff782f */ /* 0x000fe20003800000 */
[----:B------:R-:W2:Y:S10]  /*0b30*/  FENCE.VIEW.ASYNC.S ;  /* 0x00000000000073c6 */ /* 0x000eb40000000000 */
[----:B--2---:R2:W3:Y:S01]  /*0b40*/  SYNCS.EXCH.64 URZ, [UR8+0x1a0], UR12 ;  /* 0x0001a00c08ff75b2 */ /* 0x0044e20008000100 */
[----:B------:R2:W1:Y:S01]  /*0b50*/  SYNCS.EXCH.64 URZ, [UR8+0x1a8], UR12 ;  /* 0x0001a80c08ff75b2 */ /* 0x0004620008000100 */
[----:B------:R-:W-:Y:S01]  /*0b60*/  NOP ;  /* 0x0000000000007918 */ /* 0x000fe20000000000 */
.L_x_12:
[----:B------:R-:W4:Y:S01]  /*0b70*/  SHFL.IDX PT, R0, R53, RZ, 0x1f ;  /* 0x00001fff35007589 */ /* 0x000f2200000e0000 */
[----:B------:R-:W-:Y:S01]  /*0b80*/  NOP ;  /* 0x0000000000007918 */ /* 0x000fe20000000000 */
[----:B----4-:R-:W-:-:S13]  /*0b90*/  ISETP.NE.AND P0, PT, R0, 0x4, PT ;  /* 0x000000040000780c */ /* 0x010fda0003f05270 */
[----:B------:R-:W-:Y:S05]  /*0ba0*/  @P0 BRA `(.L_x_13) ;  /* 0x0000000000480947 */ /* 0x000fea0003800000 */
[----:B---3--:R-:W-:Y:S01]  /*0bb0*/  UMOV UR9, 0x1e0 ;  /* 0x000001e000097882 */ /* 0x008fe20000000000 */
[----:B--2---:R-:W-:Y:S01]  /*0bc0*/  UMOV UR8, 0x400 ;  /* 0x0000040000087882 */ /* 0x004fe20000000000 */
[----:B------:R-:W-:Y:S01]  /*0bd0*/  USEL UR9, UR9, 0x1a0, UP5 ;  /* 0x000001a009097887 */ /* 0x000fe2000a800000 */
        /* <DEDUP_REMOVED lines=9> */
[----:B------:R-:W2:Y:S02]  /*0c70*/  FENCE.VIEW.ASYNC.S ;  /* 0x00000000000073c6 */ /* 0x000ea40000000000 */
[----:B--2---:R4:W2:Y:S08]  /*0c80*/  SYNCS.EXCH.64 URZ, [UR8+0x1b0], UR12 ;  /* 0x0001b00c08ff75b2 */ /* 0x0048b00008000100 */
[----:B------:R4:W3:Y:S01]  /*0c90*/  SYNCS.EXCH.64 URZ, [UR8+0x1c0], UR14 ;  /* 0x0001c00e08ff75b2 */ /* 0x0008e20008000100 */
[----:B------:R4:W1:Y:S01]  /*0ca0*/  SYNCS.EXCH.64 URZ, [UR8+0x1b8], UR12 ;  /* 0x0001b80c08ff75b2 */ /* 0x0008620008000100 */
[----:B------:R4:W1:Y:S02]  /*0cb0*/  SYNCS.EXCH.64 URZ, [UR8+0x1c8], UR14 ;  /* 0x0001c80e08ff75b2 */ /* 0x0008640008000100 */
[----:B----4-:R-:W-:Y:S01]  /*0cc0*/  NOP ;  /* 0x0000000000007918 */ /* 0x010fe20000000000 */
.L_x_13:
[----:B------:R-:W4:Y:S01]  /*0cd0*/  SHFL.IDX PT, R0, R53, RZ, 0x1f ;  /* 0x00001fff35007589 */ /* 0x000f2200000e0000 */
[----:B------:R-:W-:Y:S01]  /*0ce0*/  NOP ;  /* 0x0000000000007918 */ /* 0x000fe20000000000 */
[----:B----4-:R-:W-:-:S13]  /*0cf0*/  ISETP.NE.AND P0, PT, R0, 0x5, PT ;  /* 0x000000050000780c */ /* 0x010fda0003f05270 */
[----:B------:R-:W-:Y:S05]  /*0d00*/  @P0 BRA `(.L_x_14) ;  /* 0x0000000000540947 */ /* 0x000fea0003800000 */
[----:B---3--:R-:W-:Y:S01]  /*0d10*/  UMOV UR9, 0x400 ;  /* 0x0000040000097882 */ /* 0x008fe20000000000 */
[----:B--2---:R-:W-:Y:S01]  /*0d20*/  UMOV UR8, 0x1 ;  /* 0x0000000100087882 */ /* 0x004fe20000000000 */
        /* <DEDUP_REMOVED lines=13> */
[----:B------:R4:W1:Y:S01]  /*0e00*/  SYNCS.EXCH.64 URZ, [UR9+0x1f8], UR14 ;  /* 0x0001f80e09ff75b2 */ /* 0x0008620008000100 */
[----:B------:R4:W1:Y:S01]  /*0e10*/  SYNCS.EXCH.64 URZ, [UR9+0x1e0], UR12 ;  /* 0x0001e00c09ff75b2 */ /* 0x0008620008000100 */
[----:B------:R4:W1:Y:S01]  /*0e20*/  SYNCS.EXCH.64 URZ, [UR9+0x200], UR14 ;  /* 0x0002000e09ff75b2 */ /* 0x0008620008000100 */
[----:B------:R4:W1:Y:S01]  /*0e30*/  SYNCS.EXCH.64 URZ, [UR9+0x1e8], UR12 ;  /* 0x0001e80c09ff75b2 */ /* 0x0008620008000100 */
[----:B------:R4:W1:Y:S02]  /*0e40*/  SYNCS.EXCH.64 URZ, [UR9+0x208], UR14 ;  /* 0x0002080e09ff75b2 */ /* 0x0008640008000100 */
[----:B----4-:R-:W-:Y:S01]  /*0e50*/  NOP ;  /* 0x0000000000007918 */ /* 0x010fe20000000000 */
.L_x_14:
[----:B------:R-:W4:Y:S01]  /*0e60*/  SHFL.IDX PT, R0, R53, RZ, 0x1f ;  /* 0x00001fff35007589 */ /* 0x000f2200000e0000 */
[----:B------:R-:W-:Y:S01]  /*0e70*/  ISETP.NE.OR P1, PT, RZ, UR10, !P1 ;  /* 0x0000000aff007c0c */ /* 0x000fe2000cf25670 */
[----:B------:R-:W-:Y:S01]  /*0e80*/  NOP ;  /* 0x0000000000007918 */ /* 0x000fe20000000000 */
[----:B----4-:R-:W-:-:S13]  /*0e90*/  ISETP.NE.AND P0, PT, R0, 0x3, PT ;  /* 0x000000030000780c */ /* 0x010fda0003f05270 */
[----:B------:R-:W-:Y:S05]  /*0ea0*/  @P0 BRA `(.L_x_15) ;  /* 0x0000000000340947 */ /* 0x000fea0003800000 */
[----:B--2---:R-:W-:Y:S01]  /*0eb0*/  UMOV UR8, 0x400 ;  /* 0x0000040000087882 */ /* 0x004fe20000000000 */
[----:B------:R-:W-:Y:S01]  /*0ec0*/  UMOV UR6, 0x20 ;  /* 0x0000002000067882 */ /* 0x000fe20000000000 */
[----:B------:R-:W-:Y:S02]  /*0ed0*/  ULEA UR8, UR37, UR8, 0x18 ;  /* 0x0000000825087291 */ /* 0x000fe4000f8ec0ff */
[----:B---3--:R-:W-:-:S04]  /*0ee0*/  UIADD3 UR12, UPT, UPT, -UR6, 0x100000, URZ ;  /* 0x00100000060c7890 */ /* 0x008fc8000fffe1ff */
[----:B------:R-:W-:Y:S02]  /*0ef0*/  USHF.L.U32 UR13, UR12, 0xb, URZ ;  /* 0x0000000b0c0d7899 */ /* 0x000fe400080006ff */
[----:B------:R-:W-:Y:S01]  /*0f00*/  USHF.L.U32 UR12, UR12, 0x1, URZ ;  /* 0x000000010c0c7899 */ /* 0x000fe200080006ff */
[----:B------:R-:W-:Y:S01]  /*0f10*/  ELECT P0, URZ, PT ;  /* 0x0000000000ff782f */ /* 0x000fe20003800000 */
[----:B------:R-:W2:Y:S10]  /*0f20*/  FENCE.VIEW.ASYNC.S ;  /* 0x00000000000073c6 */ /* 0x000eb40000000000 */
[----:B--2---:R4:W2:Y:S01]  /*0f30*/  SYNCS.EXCH.64 URZ, [UR8+0x210], UR12 ;  /* 0x0002100c08ff75b2 */ /* 0x0048a20008000100 */
[----:B------:R4:W3:Y:S01]  /*0f40*/  SYNCS.EXCH.64 URZ, [UR8+0x220], UR12 ;  /* 0x0002200c08ff75b2 */ /* 0x0008e20008000100 */
[----:B------:R4:W1:Y:S01]  /*0f50*/  SYNCS.EXCH.64 URZ, [UR8+0x218], UR12 ;  /* 0x0002180c08ff75b2 */ /* 0x0008620008000100 */
[----:B------:R4:W1:Y:S02]  /*0f60*/  SYNCS.EXCH.64 URZ, [UR8+0x228], UR12 ;  /* 0x0002280c08ff75b2 */ /* 0x0008640008000100 */
[----:B----4-:R-:W-:Y:S01]  /*0f70*/  NOP ;  /* 0x0000000000007918 */ /* 0x010fe20000000000 */
.L_x_15:
[----:B------:R-:W-:Y:S01]  /*0f80*/  VOTEU.ALL UP1, P1 ;  /* 0x0000000000ff7886 */ /* 0x000fe20000820000 */
[----:B--2---:R-:W2:Y:S01]  /*0f90*/  LDCU UR8, c[0x0][0x36c] ;  /* 0x00006d80ff0877ac */ /* 0x004ea20008000800 */
[----:B------:R-:W-:Y:S01]  /*0fa0*/  NOP ;  /* 0x0000000000007918 */ /* 0x000fe20000000000 */
[----:B------:R-:W-:Y:S01]  /*0fb0*/  LOP3.LUT R10, R61, 0x1f, RZ, 0xc0, !PT ;  /* 0x0000001f3d0a7812 */ /* 0x000fe200078ec0ff */
[----:B---3--:R-:W-:Y:S01]  /*0fc0*/  UMOV UR12, 0x20 ;  /* 0x00000020000c7882 */ /* 0x008fe20000000000 */
[----:B------:R-:W-:Y:S01]  /*0fd0*/  @!UP1 UMOV UR6, 0x400 ;  /* 0x0000040000069882 */ /* 0x000fe20000000000 */
[----:B------:R-:W-:-:S04]  /*0fe0*/  @!UP1 UIADD3 UR12, UPT, UPT, -UR12, 0x100000, URZ ;  /* 0x001000000c0c9890 */ /* 0x000fc8000fffe1ff */
[----:B------:R-:W-:Y:S02]  /*0ff0*/  @!UP1 USHF.L.U32 UR13, UR12, 0xb, URZ ;  /* 0x0000000b0c0d9899 */ /* 0x000fe400080006ff */
[----:B------:R-:W-:Y:S02]  /*1000*/  @!UP1 USHF.L.U32 UR12, UR12, 0x1, URZ ;  /* 0x000000010c0c9899 */ /* 0x000fe400080006ff */
[----:B------:R-:W-:Y:S01]  /*1010*/  @!UP1 ULEA UR6, UR37, UR6, 0x18 ;  /* 0x0000000625069291 */ /* 0x000fe2000f8ec0ff */
[----:B------:R-:W-:Y:S01]  /*1020*/  VOTEU.ALL UP1, P1 ;  /* 0x0000000000ff7886 */ /* 0x000fe20000820000 */
[----:B------:R-:W-:Y:S01]  /*1030*/  UISETP.NE.AND UP4, UPT, UR10, URZ, UPT ;  /* 0x000000ff0a00728c */ /* 0x000fe2000bf85270 */
[----:B------:R-:W3:Y:S09]  /*1040*/  FENCE.VIEW.ASYNC.S ;  /* 0x00000000000073c6 */ /* 0x000ef20000000000 */
[----:B---3--:R3:W4:Y:S01]  /*1050*/  @!UP1 SYNCS.EXCH.64 URZ, [UR6+0x230], UR12 ;  /* 0x0002300c06ff95b2 */ /* 0x0087220008000100 */
[----:B--2---:R-:W-:-:S09]  /*1060*/  UISETP.EQ.U32.AND UP1, UPT, UR8, 0x1, UPT ;  /* 0x000000010800788c */ /* 0x004fd2000bf22070 */
[----:B------:R-:W-:Y:S05]  /*1070*/  BRA.U !UP1, `(.L_x_16) ;  /* 0x0000000109087547 */ /* 0x000fea000b800000 */
[----:B-1--4-:R-:W-:Y:S01]  /*1080*/  UCGABAR_ARV ;  /* 0x00000000000079c7 */ /* 0x012fe20008000000 */
[----:B------:R-:W-:Y:S05]  /*1090*/  BRA `(.L_x_17) ;  /* 0x0000000000047947 */ /* 0x000fea0003800000 */
.L_x_16:
[----:B-1--4-:R-:W-:Y:S01]  /*10a0*/  NOP ;  /* 0x0000000000007918 */ /* 0x012fe20000000000 */
.L_x_17:
[----:B------:R-:W1:Y:S01]  /*10b0*/  S2R R48, SR_CTAID.Y ;  /* 0x0000000000307919 */ /* 0x000e620000002600 */
[----:B------:R-:W-:-:S05]  /*10c0*/  CS2R.32 R47, SR_CgaSize ;  /* 0x00000000002f7805 */ /* 0x000fca0000008a00 */
[----:B------:R-:W-:-:S05]  /*10d0*/  IMAD R47, R47, -0xa0, RZ ;  /* 0xffffff602f2f7824 */ /* 0x000fca00078e02ff */
[----:B---3--:R-:W-:-:S14]  /*10e0*/  R2UR UR6, R47 ;  /* 0x000000002f0672ca */ /* 0x008fdc00000e0000 */
[----:B------:R-:W2:Y:S01]  /*10f0*/  LDCU UR6, c[0x0][UR6+0x2b4] ;  /* 0x00005680060677ac */ /* 0x000ea20008000800 */
[----:B------:R-:W-:-:S05]  /*1100*/  CS2R.32 R0, SR_CgaSize ;  /* 0x0000000000007805 */ /* 0x000fca0000008a00 */
[----:B------:R-:W-:-:S06]  /*1110*/  IMAD R0, R0, -0xa0, RZ ;  /* 0xffffff6000007824 */ /* 0x000fcc00078e02ff */
[----:B------:R-:W3:Y:S01]  /*1120*/  LDC R0, c[0x0][R0+0x2a4] ;  /* 0x0000a90000007b82 */ /* 0x000ee20000000800 */
[----:B------:R-:W-:Y:S01]  /*1130*/  PRMT R8, RZ, 0x7610, R8 ;  /* 0x00007610ff087816 */ /* 0x000fe20000000008 */
[----:B------:R-:W4:Y:S01]  /*1140*/  S2R R9, SR_CTAID.X ;  /* 0x0000000000097919 */ /* 0x000f220000002500 */
[----:B------:R-:W-:-:S05]  /*1150*/  CS2R.32 R47, SR_CgaSize ;  /* 0x00000000002f7805 */ /* 0x000fca0000008a00 */
[----:B------:R-:W-:-:S05]  /*1160*/  IMAD R47, R47, -0xa0, RZ ;  /* 0xffffff602f2f7824 */ /* 0x000fca00078e02ff */
[----:B------:R-:W-:-:S14]  /*1170*/  R2UR UR8, R47 ;  /* 0x000000002f0872ca */ /* 0x000fdc00000e0000 */
[----:B------:R-:W3:Y:S01]  /*1180*/  LDCU UR8, c[0x0][UR8+0x2b0] ;  /* 0x00005600080877ac */ /* 0x000ee20008000800 */
[----:B------:R-:W-:Y:S01]  /*1190*/  UISETP.NE.AND UP2, UPT, UR10, 0x2, UPT ;  /* 0x000000020a00788c */ /* 0x000fe2000bf45270 */
[----:B------:R-:W2:Y:S01]  /*11a0*/  LDC R11, c[0x0][0xb24] ;  /* 0x0002c900ff0b7b82 */ /* 0x000ea20000000800 */
[----:B------:R-:W-:-:S05]  /*11b0*/  CS2R.32 R2, SR_CgaSize ;  /* 0x0000000000027805 */ /* 0x000fca0000008a00 */
[----:B------:R-:W-:-:S06]  /*11c0*/  IMAD R2, R2, -0xa0, RZ ;  /* 0xffffff6002027824 */ /* 0x000fcc00078e02ff */
[----:B------:R-:W3:Y:S08]  /*11d0*/  LDC R2, c[0x0][R2+0x2a0] ;  /* 0x0000a80002027b82 */ /* 0x000ef00000000800 */
[----:B------:R-:W3:Y:S01]  /*11e0*/  LDC R22, c[0x0][0xb24] ;  /* 0x0002c900ff167b82 */ /* 0x000ee20000000800 */
[----:B-1----:R-:W-:-:S07]  /*11f0*/  I2FP.F32.U32 R31, R48 ;  /* 0x00000030001f7245 */ /* 0x002fce0000201000 */
[----:B------:R-:W1:Y:S01]  /*1200*/  S2UR UR36, SR_CTAID.Z ;  /* 0x00000000002479c3 */ /* 0x000e620000002700 */
[----:B--2---:R-:W-:Y:S01]  /*1210*/  ISETP.GE.AND P0, PT, R11, 0x1, PT ;  /* 0x000000010b00780c */ /* 0x004fe20003f06270 */
[----:B----4-:R-:W-:Y:S01]  /*1220*/  IMAD.MOV.U32 R47, RZ, RZ, R9 ;  /* 0x000000ffff2f7224 */ /* 0x010fe200078e0009 */
[----:B------:R-:W-:Y:S01]  /*1230*/  I2FP.F32.U32 R46, R9 ;  /* 0x00000009002e7245 */ /* 0x000fe20000201000 */
[----:B------:R-:W-:Y:S01]  /*1240*/  FMUL R31, R31, UR6 ;  /* 0x000000061f1f7c20 */ /* 0x000fe20008400000 */
[----:B------:R-:W2:Y:S03]  /*1250*/  LDCU UR6, c[0x0][0xb30] ;  /* 0x00016600ff0677ac */ /* 0x000ea60008000800 */
[----:B---3--:R-:W-:Y:S02]  /*1260*/  FMUL R46, R46, UR8 ;  /* 0x000000082e2e7c20 */ /* 0x008fe40008400000 */
[----:B------:R-:W3:Y:S08]  /*1270*/  F2I.U32.TRUNC.NTZ R31, R31 ;  /* 0x0000001f001f7305 */ /* 0x000ef0000020f000 */
[----:B------:R-:W4:Y:S01]  /*1280*/  F2I.U32.TRUNC.NTZ R46, R46 ;  /* 0x0000002e002e7305 */ /* 0x000f22000020f000 */
[----:B--2---:R-:W-:Y:S01]  /*1290*/  UISETP.NE.AND UP3, UPT, UR6, 0x1, UPT ;  /* 0x000000010600788c */ /* 0x004fe2000bf65270 */
[----:B---3--:R-:W-:-:S05]  /*12a0*/  IADD3 R31, PT, PT, -R31, RZ, RZ ;  /* 0x000000ff1f1f7210 */ /* 0x008fca0007ffe1ff */
[----:B------:R-:W-:Y:S01]  /*12b0*/  IMAD R31, R0, R31, R48 ;  /* 0x0000001f001f7224 */ /* 0x000fe200078e0230 */
[----:B------:R-:W-:Y:S01]  /*12c0*/  PRMT R0, RZ, 0x7610, R0 ;  /* 0x00007610ff007816 */ /* 0x000fe20000000000 */
[----:B----4-:R-:W-:-:S04]  /*12d0*/  IMAD.MOV R46, RZ, RZ, -R46 ;  /* 0x000000ffff2e7224 */ /* 0x010fc800078e0a2e */
[----:B------:R-:W-:Y:S01]  /*12e0*/  IMAD R46, R2, R46, R9 ;  /* 0x0000002e022e7224 */ /* 0x000fe200078e0209 */
[----:B-1----:R-:W-:Y:S06]  /*12f0*/  BRA.U UP4, `(.L_x_18) ;  /* 0x0000000104247547 */ /* 0x002fec000b800000 */
[----:B------:R-:W-:Y:S01]  /*1300*/  ISETP.NE.AND P1, PT, R31, RZ, PT ;  /* 0x000000ff1f00720c */ /* 0x000fe20003f25270 */
[----:B------:R-:W-:Y:S01]  /*1310*/  IMAD.MOV.U32 R0, RZ, RZ, 0x3 ;  /* 0x00000003ff007424 */ /* 0x000fe200078e00ff */
[C---:B------:R-:W-:Y:S02]  /*1320*/  LOP3.LUT R2, R46.reuse, 0xfffffffe, RZ, 0xc0, !PT ;  /* 0xfffffffe2e027812 */ /* 0x040fe400078ec0ff */
[----:B------:R-:W-:Y:S02]  /*1330*/  ISETP.LT.U32.OR P1, PT, R46, 0x2, !P1 ;  /* 0x000000022e00780c */ /* 0x000fe40004f21470 */
[----:B------:R-:W-:Y:S02]  /*1340*/  SHF.L.U32 R0, R0, R2, RZ ;  /* 0x0000000200007219 */ /* 0x000fe400000006ff */
[----:B------:R-:W-:Y:S02]  /*1350*/  SEL R4, RZ, 0x1, !P1 ;  /* 0x00000001ff047807 */ /* 0x000fe40004800000 */
[----:B------:R-:W-:-:S05]  /*1360*/  SEL R3, RZ, 0x2, !P1 ;  /* 0x00000002ff037807 */ /* 0x000fca0004800000 */
[----:B------:R-:W-:-:S05]  /*1370*/  IMAD.IADD R3, R4, 0x1, R3 ;  /* 0x0000000104037824 */ /* 0x000fca00078e0203 */
[----:B------:R-:W-:Y:S02]  /*1380*/  PRMT R8, R3, 0x7610, R8 ;  /* 0x0000761003087816 */ /* 0x000fe40000000008 */
.L_x_18:
[----:B------:R-:W-:Y:S05]  /*1390*/  @!P0 BRA `(.L_x_19) ;  /* 0x0000000000b88947 */ /* 0x000fea0003800000 */
[----:B------:R-:W1:Y:S01]  /*13a0*/  LDC.64 R4, c[0x0][0xb18] ;  /* 0x0002c600ff047b82 */ /* 0x000e620000000a00 */
[----:B------:R-:W-:-:S07]  /*13b0*/  ISETP.NE.AND P0, PT, R11, 0x1, PT ;  /* 0x000000010b00780c */ /* 0x000fce0003f05270 */
[----:B------:R-:W2:Y:S08]  /*13c0*/  LDC R47, c[0x0][0xb0c] ;  /* 0x0002c300ff2f7b82 */ /* 0x000eb00000000800 */
[----:B------:R-:W3:Y:S08]  /*13d0*/  LDC R14, c[0x0][0x370] ;  /* 0x0000dc00ff0e7b82 */ /* 0x000ef00000000800 */
[----:B------:R-:W4:Y:S01]  /*13e0*/  LDC R13, c[0x0][0x374] ;  /* 0x0000dd00ff0d7b82 */ /* 0x000f220000000800 */
[----:B-1----:R-:W-:-:S07]  /*13f0*/  ISETP.NE.AND P1, PT, R4, 0x1, PT ;  /* 0x000000010400780c */ /* 0x002fce0003f25270 */
[----:B------:R-:W3:Y:S01]  /*1400*/  LDC.64 R6, c[0x0][0xb10] ;  /* 0x0002c400ff067b82 */ /* 0x000ee20000000a00 */
[----:B--2---:R-:W-:-:S07]  /*1410*/  ISETP.NE.AND P2, PT, R47, 0x1, PT ;  /* 0x000000012f00780c */ /* 0x004fce0003f45270 */
[----:B------:R-:W1:Y:S08]  /*1420*/  LDC R12, c[0x0][0xb20] ;  /* 0x0002c800ff0c7b82 */ /* 0x000e700000000800 */
[----:B------:R-:W2:Y:S01]  /*1430*/  LDC.64 R2, c[0x0][0xb28] ;  /* 0x0002ca00ff027b82 */ /* 0x000ea20000000a00 */
[----:B----4-:R-:W-:-:S04]  /*1440*/  IMAD.HI.U32 R15, R13, R5, RZ ;  /* 0x000000050d0f7227 */ /* 0x010fc800078e00ff */
[----:B------:R-:W-:-:S04]  /*1450*/  IMAD.HI.U32 R5, R48, R5, RZ ;  /* 0x0000000530057227 */ /* 0x000fc800078e00ff */
[----:B---3--:R-:W-:-:S05]  /*1460*/  IMAD.HI.U32 R16, R14, R6, RZ ;  /* 0x000000060e107227 */ /* 0x008fca00078e00ff */
[-C--:B------:R-:W-:Y:S01]  /*1470*/  @P2 SHF.R.U32.HI R14, RZ, R7.reuse, R16 ;  /* 0x00000007ff0e2219 */ /* 0x080fe20000011610 */
[----:B------:R-:W-:Y:S01]  /*1480*/  IMAD.HI.U32 R16, R9, R6, RZ ;  /* 0x0000000609107227 */ /* 0x000fe200078e00ff */
[-C--:B-1----:R-:W-:Y:S02]  /*1490*/  @P1 SHF.R.U32.HI R13, RZ, R12.reuse, R15 ;  /* 0x0000000cff0d1219 */ /* 0x082fe4000001160f */
[----:B------:R-:W-:Y:S02]  /*14a0*/  SHF.R.U32.HI R5, RZ, R12, R5 ;  /* 0x0000000cff057219 */ /* 0x000fe40000011605 */
[----:B------:R-:W-:Y:S02]  /*14b0*/  SHF.R.U32.HI R16, RZ, R7, R16 ;  /* 0x00000007ff107219 */ /* 0x000fe40000011610 */
[----:B------:R-:W-:Y:S01]  /*14c0*/  SEL R5, R48, R5, !P1 ;  /* 0x0000000530057207 */ /* 0x000fe20004800000 */
[----:B--2---:R-:W-:Y:S01]  /*14d0*/  IMAD.HI.U32 R15, R13, R2, RZ ;  /* 0x000000020d0f7227 */ /* 0x004fe200078e00ff */
[----:B------:R-:W-:-:S03]  /*14e0*/  SEL R16, R9, R16, !P2 ;  /* 0x0000001009107207 */ /* 0x000fc60005000000 */
[----:B------:R-:W-:Y:S01]  /*14f0*/  IMAD.HI.U32 R6, R14, R2, RZ ;  /* 0x000000020e067227 */ /* 0x000fe200078e00ff */
[----:B------:R-:W-:-:S04]  /*1500*/  @P0 SHF.R.U32.HI R13, RZ, R3, R15 ;  /* 0x00000003ff0d0219 */ /* 0x000fc8000001160f */
[----:B------:R-:W-:Y:S01]  /*1510*/  @P0 SHF.R.U32.HI R14, RZ, R3, R6 ;  /* 0x00000003ff0e0219 */ /* 0x000fe20000011606 */
[----:B------:R-:W-:-:S04]  /*1520*/  IMAD R13, R13, R11, RZ ;  /* 0x0000000b0d0d7224 */ /* 0x000fc800078e02ff */
[----:B------:R-:W-:Y:S01]  /*1530*/  IMAD R6, R14, R11, RZ ;  /* 0x0000000b0e067224 */ /* 0x000fe200078e02ff */
[----:B------:R-:W-:-:S04]  /*1540*/  ISETP.GE.AND P1, PT, R5, R13, PT ;  /* 0x0000000d0500720c */ /* 0x000fc80003f26270 */
[----:B------:R-:W-:Y:S01]  /*1550*/  ISETP.GE.OR P1, PT, R16, R6, P1 ;  /* 0x000000061000720c */ /* 0x000fe20000f26670 */
[----:B------:R-:W-:-:S05]  /*1560*/  IMAD.HI.U32 R6, R5, R2, RZ ;  /* 0x0000000205067227 */ /* 0x000fca00078e00ff */
[----:B------:R-:W-:-:S04]  /*1570*/  SHF.R.U32.HI R6, RZ, R3, R6 ;  /* 0x00000003ff067219 */ /* 0x000fc80000011606 */
[----:B------:R-:W-:-:S03]  /*1580*/  SEL R6, R5, R6, !P0 ;  /* 0x0000000605067207 */ /* 0x000fc60004000000 */
[----:B------:R-:W-:Y:S01]  /*1590*/  @!P1 IMAD.HI.U32 R7, R16, R2, RZ ;  /* 0x0000000210079227 */ /* 0x000fe200078e00ff */
[----:B------:R-:W-:-:S04]  /*15a0*/  IADD3 R2, PT, PT, -R6, RZ, RZ ;  /* 0x000000ff06027210 */ /* 0x000fc80007ffe1ff */
[----:B------:R-:W-:Y:S01]  /*15b0*/  @!P1 SHF.R.U32.HI R3, RZ, R3, R7 ;  /* 0x00000003ff039219 */ /* 0x000fe20000011607 */
[----:B------:R-:W-:Y:S01]  /*15c0*/  IMAD R2, R11, R2, R5 ;  /* 0x000000020b027224 */ /* 0x000fe200078e0205 */
[----:B------:R-:W-:Y:S02]  /*15d0*/  IADD3 R7, PT, PT, -R5, RZ, RZ ;  /* 0x000000ff05077210 */ /* 0x000fe40007ffe1ff */
[----:B------:R-:W-:-:S03]  /*15e0*/  @!P1 SEL R3, R16, R3, !P0 ;  /* 0x0000000310039207 */ /* 0x000fc60004000000 */
[----:B------:R-:W-:Y:S02]  /*15f0*/  IMAD R7, R4, R7, R48 ;  /* 0x0000000704077224 */ /* 0x000fe400078e0230 */
[--C-:B------:R-:W-:Y:S02]  /*1600*/  @!P1 IMAD.IADD R6, R6, 0x1, -R3.reuse ;  /* 0x0000000106069824 */ /* 0x100fe400078e0a03 */
[----:B------:R-:W-:Y:S01]  /*1610*/  @!P1 IMAD R3, R2, R14, R3 ;  /* 0x0000000e02039224 */ /* 0x000fe200078e0203 */
[----:B------:R-:W-:Y:S01]  /*1620*/  IADD3 R2, PT, PT, -R16, RZ, RZ ;  /* 0x000000ff10027210 */ /* 0x000fe20007ffe1ff */
[----:B------:R-:W-:Y:S02]  /*1630*/  @!P1 IMAD R5, R6, R11, R16 ;  /* 0x0000000b06059224 */ /* 0x000fe400078e0210 */
[----:B------:R-:W-:Y:S02]  /*1640*/  @!P1 IMAD.MOV.U32 R16, RZ, RZ, R3 ;  /* 0x000000ffff109224 */ /* 0x000fe400078e0003 */
[----:B------:R-:W-:-:S02]  /*1650*/  IMAD R2, R47, R2, R9 ;  /* 0x000000022f027224 */ /* 0x000fc400078e0209 */
[----:B------:R-:W-:Y:S02]  /*1660*/  IMAD R48, R5, R4, R7 ;  /* 0x0000000405307224 */ /* 0x000fe400078e0207 */
[----:B------:R-:W-:Y:S02]  /*1670*/  IMAD R47, R16, R47, R2 ;  /* 0x0000002f102f7224 */ /* 0x000fe400078e0202 */
.L_x_19:
[----:B------:R-:W-:Y:S05]  /*1680*/  BRA.U UP3, `(.L_x_20) ;  /* 0x0000000103407547 */ /* 0x000fea000b800000 */
[----:B------:R-:W1:Y:S08]  /*1690*/  LDC.64 R4, c[0x0][0xb10] ;  /* 0x0002c400ff047b82 */ /* 0x000e700000000a00 */
[----:B------:R-:W2:Y:S08]  /*16a0*/  LDC.64 R2, c[0x0][0xb18] ;  /* 0x0002c600ff027b82 */ /* 0x000eb00000000a00 */
[----:B------:R-:W3:Y:S08]  /*16b0*/  LDC R6, c[0x0][0xb20] ;  /* 0x0002c800ff067b82 */ /* 0x000ef00000000800 */
[----:B------:R-:W4:Y:S01]  /*16c0*/  LDC R7, c[0x0][0xb0c] ;  /* 0x0002c300ff077b82 */ /* 0x000f220000000800 */
[----:B-1----:R-:W-:-:S05]  /*16d0*/  IMAD.HI.U32 R4, R47, R4, RZ ;  /* 0x000000042f047227 */ /* 0x002fca00078e00ff */
[----:B------:R-:W-:Y:S01]  /*16e0*/  SHF.R.U32.HI R4, RZ, R5, R4 ;  /* 0x00000005ff047219 */ /* 0x000fe20000011604 */
[----:B--2---:R-:W-:Y:S01]  /*16f0*/  IMAD.HI.U32 R3, R48, R3, RZ ;  /* 0x0000000330037227 */ /* 0x004fe200078e00ff */
[----:B------:R-:W-:-:S04]  /*1700*/  ISETP.NE.AND P0, PT, R2, 0x1, PT ;  /* 0x000000010200780c */ /* 0x000fc80003f05270 */
[----:B---3--:R-:W-:-:S04]  /*1710*/  SHF.R.U32.HI R3, RZ, R6, R3 ;  /* 0x00000006ff037219 */ /* 0x008fc80000011603 */
[----:B------:R-:W-:Y:S02]  /*1720*/  SEL R3, R48, R3, !P0 ;  /* 0x0000000330037207 */ /* 0x000fe40004000000 */
[----:B----4-:R-:W-:-:S04]  /*1730*/  ISETP.NE.AND P1, PT, R7, 0x1, PT ;  /* 0x000000010700780c */ /* 0x010fc80003f25270 */
[----:B------:R-:W-:-:S05]  /*1740*/  SEL R5, R47, R4, !P1 ;  /* 0x000000042f057207 */ /* 0x000fca0004800000 */
[----:B------:R-:W-:Y:S02]  /*1750*/  IMAD.IADD R4, R3, 0x1, -R5 ;  /* 0x0000000103047824 */ /* 0x000fe400078e0a05 */
[----:B------:R-:W-:Y:S02]  /*1760*/  IMAD.IADD R3, R5, 0x1, -R3 ;  /* 0x0000000105037824 */ /* 0x000fe400078e0a03 */
[----:B------:R-:W-:Y:S02]  /*1770*/  IMAD R47, R4, R7, R47 ;  /* 0x00000007042f7224 */ /* 0x000fe400078e022f */
[----:B------:R-:W-:Y:S02]  /*1780*/  IMAD R48, R3, R2, R48 ;  /* 0x0000000203307224 */ /* 0x000fe400078e0230 */
.L_x_20:
[----:B------:R-:W-:Y:S05]  /*1790*/  BRA.U !UP1, `(.L_x_21) ;  /* 0x00000001090c7547 */ /* 0x000fea000b800000 */
[----:B------:R-:W-:Y:S01]  /*17a0*/  UCGABAR_WAIT ;  /* 0x0000000000007dc7 */ /* 0x000fe20008000000 */
[----:B------:R-:W-:Y:S01]  /*17b0*/  CCTL.IVALL ;  /* 0x00000000ff00798f */ /* 0x000fe20002000000 */
[----:B------:R-:W-:Y:S05]  /*17c0*/  BRA `(.L_x_22) ;  /* 0x0000000000047947 */ /* 0x000fea0003800000 */
.L_x_21:
[----:B------:R-:W-:Y:S06]  /*17d0*/  BAR.SYNC.DEFER_BLOCKING 0x0 ;  /* 0x0000000000007b1d */ /* 0x000fec0000010000 */
.L_x_22:
[----:B------:R-:W-:Y:S05]  /*17e0*/  BRA.U UP2, `(.L_x_23) ;  /* 0x0000001d02847547 */ /* 0x000fea000b800000 */
[----:B------:R-:W1:Y:S01]  /*17f0*/  LDCU UR15, c[0x0][0x38c] ;  /* 0x00007180ff0f77ac */ /* 0x000e620008000800 */
[----:B------:R-:W2:Y:S01]  /*1800*/  LDC R8, c[0x0][0x370] ;  /* 0x0000dc00ff087b82 */ /* 0x000ea20000000800 */
[C---:B------:R-:W-:Y:S01]  /*1810*/  IMAD.SHL.U32 R17, R9.reuse, 0x8, RZ ;  /* 0x0000000809117824 */ /* 0x040fe200078e00ff */
[----:B------:R-:W-:Y:S01]  /*1820*/  PLOP3.LUT P1, PT, PT, PT, UP5, 0x80, 0x8 ;  /* 0x000000000008781c */ /* 0x000fe20003f2f058 */
[----:B------:R-:W-:Y:S01]  /*1830*/  UISETP.NE.AND UP1, UPT, UR10, URZ, UPT ;  /* 0x000000ff0a00728c */ /* 0x000fe2000bf25270 */
[----:B------:R-:W-:Y:S01]  /*1840*/  ISETP.NE.AND P4, PT, R10, RZ, P5 ;  /* 0x000000ff0a00720c */ /* 0x000fe20002f85270 */
[----:B------:R-:W-:Y:S01]  /*1850*/  IMAD.SHL.U32 R16, R9, 0x40, RZ ;  /* 0x0000004009107824 */ /* 0x000fe200078e00ff */
[----:B------:R-:W-:Y:S01]  /*1860*/  PLOP3.LUT P1, PT, P1, PT, PT, 0x8, 0x80 ;  /* 0x000000000080781c */ /* 0x000fe20000f2e170 */
[----:B------:R-:W-:Y:S01]  /*1870*/  IMAD.MOV.U32 R15, RZ, RZ, 0x1 ;  /* 0x00000001ff0f7424 */ /* 0x000fe200078e00ff */
[----:B------:R-:W3:Y:S01]  /*1880*/  LDC R0, c[0x0][0x374] ;  /* 0x0000dd00ff007b82 */ /* 0x000ee20000000800 */
[----:B------:R-:W-:Y:S01]  /*1890*/  IMAD.MOV.U32 R14, RZ, RZ, RZ ;  /* 0x000000ffff0e7224 */ /* 0x000fe200078e00ff */
[----:B------:R-:W-:Y:S01]  /*18a0*/  CS2R R12, SRZ ;  /* 0x00000000000c7805 */ /* 0x000fe2000001ff00 */
[----:B------:R-:W-:Y:S01]  /*18b0*/  IMAD.MOV.U32 R11, RZ, RZ, 0x1 ;  /* 0x00000001ff0b7424 */ /* 0x000fe200078e00ff */
[----:B------:R-:W-:Y:S01]  /*18c0*/  LOP3.LUT R17, R17, 0x8, RZ, 0xc0, !PT ;  /* 0x0000000811117812 */ /* 0x000fe200078ec0ff */
[----:B------:R-:W4:Y:S01]  /*18d0*/  LDCU.64 UR24, c[0x0][0x348] ;  /* 0x00006900ff1877ac */ /* 0x000f220008000a00 */
[----:B-1----:R-:W-:-:S02]  /*18e0*/  UIADD3 UR4, UPT, UPT, UR15, 0x3f, URZ ;  /* 0x0000003f0f047890 */ /* 0x002fc4000fffe0ff */
[----:B------:R-:W-:Y:S02]  /*18f0*/  USEL UR7, UR7, 0x2, UP1 ;  /* 0x0000000207077887 */ /* 0x000fe40008800000 */
[----:B------:R-:W-:Y:S01]  /*1900*/  USHF.R.S32.HI UR22, URZ, 0x1f, UR4 ;  /* 0x0000001fff167899 */ /* 0x000fe20008011404 */
[----:B------:R-:W-:-:S03]  /*1910*/  UMOV UR13, URZ ;  /* 0x000000ff000d7c82 */ /* 0x000fc60008000000 */
[----:B------:R-:W-:Y:S02]  /*1920*/  ULEA.HI UR22, UR22, UR4, URZ, 0x6 ;  /* 0x0000000416167291 */ /* 0x000fe4000f8f30ff */
[----:B------:R-:W-:Y:S02]  /*1930*/  UIADD3 UR4, UPT, UPT, UR15, -0x1, URZ ;  /* 0xffffffff0f047890 */ /* 0x000fe4000fffe0ff */
[----:B------:R-:W-:Y:S02]  /*1940*/  USHF.R.S32.HI UR22, URZ, 0x6, UR22 ;  /* 0x00000006ff167899 */ /* 0x000fe40008011416 */
[----:B------:R-:W-:Y:S02]  /*1950*/  UISETP.GE.U32.AND UP2, UPT, UR4, -0x7f, UPT ;  /* 0xffffff810400788c */ /* 0x000fe4000bf46070 */
[----:B------:R-:W-:Y:S02]  /*1960*/  UISETP.LT.U32.AND UP0, UPT, UR22, 0x18, UPT ;  /* 0x000000181600788c */ /* 0x000fe4000bf01070 */
[----:B------:R-:W-:-:S02]  /*1970*/  UIADD3 UR15, UPT, UPT, UR15, 0x7e, URZ ;  /* 0x0000007e0f0f7890 */ /* 0x000fc4000fffe0ff */
[----:B------:R-:W-:-:S04]  /*1980*/  USEL UR21, UR22, 0x18, UP0 ;  /* 0x0000001816157887 */ /* 0x000fc80008000000 */
[----:B------:R-:W-:Y:S02]  /*1990*/  UIADD3 UR6, UPT, UPT, UR21, -0x1, URZ ;  /* 0xffffffff15067890 */ /* 0x000fe4000fffe0ff */
[----:B------:R-:W-:Y:S02]  /*19a0*/  @UP2 UIADD3 UR6, UPT, UPT, UR21, URZ, URZ ;  /* 0x000000ff15062290 */ /* 0x000fe4000fffe0ff */
[----:B------:R-:W-:Y:S02]  /*19b0*/  UIADD3 UR14, UPT, UPT, UR22, -UR21, URZ ;  /* 0x80000015160e7290 */ /* 0x000fe4000fffe0ff */
[----:B------:R-:W-:Y:S02]  /*19c0*/  UIADD3 UR5, UPT, UPT, UR6, 0x1, URZ ;  /* 0x0000000106057890 */ /* 0x000fe4000fffe0ff */
[----:B--2-4-:R-:W-:-:S12]  /*19d0*/  UIADD3 UR6, UPT, UPT, -UR6, URZ, URZ ;  /* 0x000000ff06067290 */ /* 0x014fd8000fffe1ff */
.L_x_43:
[----:B------:R-:W-:Y:S01]  /*19e0*/  UISETP.NE.AND UP0, UPT, UR37, URZ, UPT ;  /* 0x000000ff2500728c */ /* 0x000fe2000bf05270 */
[----:B------:R-:W1:Y:S08]  /*19f0*/  S2UR UR37, SR_CgaCtaId ;  /* 0x00000000002579c3 */ /* 0x000e700000008800 */
[----:B------:R-:W-:Y:S05]  /*1a00*/  BRA.U UP0, `(.L_x_24) ;  /* 0x0000000100347547 */ /* 0x000fea000b800000 */
[----:B------:R-:W2:Y:S01]  /*1a10*/  S2R R2, SR_CgaCtaId ;  /* 0x0000000000027919 */ /* 0x000ea20000008800 */
[----:B------:R-:W-:-:S04]  /*1a20*/  MOV R3, 0x400 ;  /* 0x0000040000037802 */ /* 0x000fc80000000f00 */
[----:B--2---:R-:W-:Y:S02]  /*1a30*/  LEA R2, R2, R3, 0x18 ;  /* 0x0000000302027211 */ /* 0x004fe400078ec0ff */
[----:B------:R-:W-:-:S03]  /*1a40*/  SHF.L.U32 R3, R11, 0x1f, RZ ;  /* 0x0000001f0b037819 */ /* 0x000fc600000006ff */
[----:B------:R-:W-:-:S04]  /*1a50*/  IMAD R2, R12, 0x8, R2 ;  /* 0x000000080c027824 */ /* 0x000fc800078e0202 */
[----:B------:R-:W2:Y:S02]  /*1a60*/  SYNCS.PHASECHK.TRANS64.TRYWAIT P0, [R2+URZ+0x220], R3 ;  /* 0x00022003020075a7 */ /* 0x000ea400080011ff */
[----:B--2---:R-:W-:Y:S05]  /*1a70*/  @!P0 BRA `(.L_x_25) ;  /* 0x0000005800148947 */ /* 0x004fea0003800000 */
.L_x_141:
[----:B------:R-:W-:Y:S01]  /*1a80*/  VIADD R12, R12, 0x1 ;  /* 0x000000010c0c7836 */ /* 0x000fe20000000000 */
[----:B------:R2:W-:Y:S04]  /*1a90*/  SYNCS.ARRIVE.TRANS64.A1T0 RZ, [R2+URZ+0x210], RZ ;  /* 0x000210ff02ff79a7 */ /* 0x0005e800081000ff */
[----:B------:R-:W-:-:S04]  /*1aa0*/  ISETP.NE.AND P0, PT, R12, 0x2, PT ;  /* 0x000000020c00780c */ /* 0x000fc80003f05270 */
[----:B------:R-:W-:Y:S02]  /*1ab0*/  SEL R12, R12, RZ, P0 ;  /* 0x000000ff0c0c7207 */ /* 0x000fe40000000000 */
[----:B--2---:R-:W-:-:S04]  /*1ac0*/  SEL R2, RZ, 0x1, P0 ;  /* 0x00000001ff027807 */ /* 0x004fc80000000000 */
[----:B------:R-:W-:-:S07]  /*1ad0*/  LOP3.LUT R11, R11, R2, RZ, 0x3c, !PT ;  /* 0x000000020b0b7212 */ /* 0x000fce00078e3cff */
.L_x_24:
[----:B------:R-:W-:Y:S01]  /*1ae0*/  UMOV UR4, 0x400 ;  /* 0x0000040000047882 */ /* 0x000fe20000000000 */
[----:B------:R-:W-:Y:S01]  /*1af0*/  SHF.L.U32 R2, R15, 0x1f, RZ ;  /* 0x0000001f0f027819 */ /* 0x000fe200000006ff */
[----:B-1----:R-:W-:Y:S01]  /*1b00*/  ULEA UR4, UR37, UR4, 0x18 ;  /* 0x0000000425047291 */ /* 0x002fe2000f8ec0ff */
[----:B------:R-:W-:Y:S01]  /*1b10*/  R2UR UR35, R16 ;  /* 0x00000000102372ca */ /* 0x000fe200000e0000 */
[----:B------:R-:W-:Y:S01]  /*1b20*/  UISETP.GE.U32.AND UP0, UPT, UR15, 0x7f, UPT ;  /* 0x0000007f0f00788c */ /* 0x000fe2000bf06070 */
[----:B------:R-:W-:Y:S01]  /*1b30*/  R2UR UR11, R17 ;  /* 0x00000000110b72ca */ /* 0x000fe200000e0000 */
[----:B------:R-:W-:Y:S01]  /*1b40*/  ULEA UR8, UR13, UR4, 0x3 ;  /* 0x000000040d087291 */ /* 0x000fe2000f8e18ff */
[----:B------:R-:W-:-:S08]  /*1b50*/  UMOV UR23, URZ ;  /* 0x000000ff00177c82 */ /* 0x000fd00008000000 */
[----:B------:R1:W2:Y:S01]  /*1b60*/  SYNCS.PHASECHK.TRANS64.TRYWAIT P0, [UR8+0xc0], R2 ;  /* 0x0000c002ff0075a7 */ /* 0x0002a20008001108 */
[----:B------:R-:W-:-:S13]  /*1b70*/  R2UR UR8, R48 ;  /* 0x00000000300872ca */ /* 0x000fda00000e0000 */
[----:B------:R-:W-:Y:S01]  /*1b80*/  ULEA UR11, UR8, UR11, 0x4 ;  /* 0x0000000b080b7291 */ /* 0x000fe2000f8e20ff */
[----:B-1----:R-:W-:-:S05]  /*1b90*/  LEA.HI R2, R47, R47, RZ, 0x1 ;  /* 0x0000002f2f027211 */ /* 0x002fca00078f08ff */
[----:B------:R-:W-:-:S05]  /*1ba0*/  IMAD.SHL.U32 R2, R2, 0x40, RZ ;  /* 0x0000004002027824 */ /* 0x000fca00078e00ff */
[----:B------:R-:W-:-:S04]  /*1bb0*/  LOP3.LUT R2, R2, 0xffffff80, RZ, 0xc0, !PT ;  /* 0xffffff8002027812 */ /* 0x000fc800078ec0ff */
[----:B------:R-:W-:-:S13]  /*1bc0*/  R2UR UR9, R2 ;  /* 0x00000000020972ca */ /* 0x000fda00000e0000 */
[----:B------:R-:W-:Y:S01]  /*1bd0*/  ULOP3.LUT UR35, UR9, 0x40, UR35, 0xf8, !UPT ;  /* 0x0000004009237892 */ /* 0x000fe2000f8ef823 */
[----:B------:R-:W-:Y:S11]  /*1be0*/  BRA.U !UP0, `(.L_x_26) ;  /* 0x0000000108c07547 */ /* 0x000ff6000b800000 */
[----:B------:R-:W-:Y:S01]  /*1bf0*/  UMOV UR16, UR6 ;  /* 0x0000000600107c82 */ /* 0x000fe20008000000 */
[----:B------:R-:W-:Y:S01]  /*1c00*/  UMOV UR17, UR13 ;  /* 0x0000000d00117c82 */ /* 0x000fe20008000000 */
[----:B------:R-:W-:-:S05]  /*1c10*/  UMOV UR34, URZ ;  /* 0x000000ff00227c82 */ /* 0x000fca0008000000 */
.L_x_32:
[----:B------:R-:W-:Y:S01]  /*1c20*/  ULEA UR33, UR17, UR4, 0x3 ;  /* 0x0000000411217291 */ /* 0x000fe2000f8e18ff */
[----:B------:R-:W-:Y:S01]  /*1c30*/  @P5 MOV R3, 0x4800 ;  /* 0x0000480000035802 */ /* 0x000fe20000000f00 */
[----:B-12-4-:R-:W-:Y:S10]  /*1c40*/  @P0 BRA `(.L_x_27) ;  /* 0x00000000000c0947 */ /* 0x016ff40003800000 */
[----:B------:R-:W-:-:S04]  /*1c50*/  SHF.L.U32 R4, R15, 0x1f, RZ ;  /* 0x0000001f0f047819 */ /* 0x000fc800000006ff */
[----:B------:R-:W1:Y:S02]  /*1c60*/  SYNCS.PHASECHK.TRANS64.TRYWAIT P0, [UR33+0xc0], R4 ;  /* 0x0000c004ff0075a7 */ /* 0x000e640008001121 */
[----:B-1----:R-:W-:Y:S05]  /*1c70*/  @!P0 BRA `(.L_x_28) ;  /* 0x0000005400a88947 */ /* 0x002fea0003800000 */
.L_x_27:
[----:B------:R2:W-:Y:S01]  /*1c80*/  @P5 SYNCS.ARRIVE.TRANS64 RZ, [UR33], R3 ;  /* 0x00000003ffff59a7 */ /* 0x0005e20008000021 */
[----:B------:R-:W-:Y:S02]  /*1c90*/  ULOP3.LUT UR8, UR7, 0x2, URZ, 0xfc, !UPT ;  /* 0x0000000207087892 */ /* 0x000fe4000f8efcff */
[----:B------:R-:W-:Y:S02]  /*1ca0*/  UIADD3 UR16, UPT, UPT, UR16, 0x1, URZ ;  /* 0x0000000110107890 */ /* 0x000fe4000fffe0ff */
[----:B------:R-:W-:Y:S02]  /*1cb0*/  UISETP.NE.AND UP0, UPT, UR8, 0x2, UPT ;  /* 0x000000020800788c */ /* 0x000fe4000bf05270 */
[----:B------:R-:W-:-:S07]  /*1cc0*/  UISETP.NE.AND UP2, UPT, UR16, 0x1, UPT ;  /* 0x000000011000788c */ /* 0x000fce000bf45270 */
[----:B------:R-:W-:Y:S05]  /*1cd0*/  BRA.U UP0, `(.L_x_29) ;  /* 0x0000000100047547 */ /* 0x000fea000b800000 */
[----:B------:R-:W-:Y:S05]  /*1ce0*/  BPT.TRAP 0x1 ;  /* 0x000000040000795c */ /* 0x000fea0000300000 */
.L_x_29:
[----:B------:R-:W-:Y:S04]  /*1cf0*/  BSSY.RECONVERGENT B0, `(.L_x_30) ;  /* 0x0000003000007945 */ /* 0x000fe80003800200 */
[----:B------:R-:W-:Y:S05]  /*1d00*/  @!P4 BRA `(.L_x_31) ;  /* 0x000000000004c947 */ /* 0x000fea0003800000 */
[----:B------:R-:W-:Y:S05]  /*1d10*/  BPT.TRAP 0x1 ;  /* 0x000000040000795c */ /* 0x000fea0000300000 */
.L_x_31:
[----:B------:R-:W-:Y:S05]  /*1d20*/  BSYNC.RECONVERGENT B0 ;  /* 0x0000000000007941 */ /* 0x000fea0003800200 */
.L_x_30:
[----:B------:R-:W-:Y:S02]  /*1d30*/  UIADD3 UR13, UPT, UPT, UR17, 0x1, URZ ;  /* 0x00000001110d7890 */ /* 0x000fe4000fffe0ff */
[----:B------:R-:W-:Y:S02]  /*1d40*/  ULEA UR32, UR17, UR4, 0xd ;  /* 0x0000000411207291 */ /* 0x000fe4000f8e68ff */
[----:B------:R-:W-:Y:S02]  /*1d50*/  UISETP.NE.AND UP0, UPT, UR13, 0x18, UPT ;  /* 0x000000180d00788c */ /* 0x000fe4000bf05270 */
[----:B------:R-:W-:Y:S02]  /*1d60*/  UIADD3 UR28, UP1, UPT, UR24, 0x80, URZ ;  /* 0x00000080181c7890 */ /* 0x000fe4000ff3e0ff */
[----:B------:R-:W-:Y:S02]  /*1d70*/  USEL UR9, URZ, 0x1, UP0 ;  /* 0x00000001ff097887 */ /* 0x000fe40008000000 */
[----:B------:R-:W-:-:S02]  /*1d80*/  USEL UR13, UR13, URZ, UP0 ;  /* 0x000000ff0d0d7287 */ /* 0x000fc40008000000 */
[----:B------:R-:W-:Y:S02]  /*1d90*/  UIADD3 UR26, UP0, UPT, UR24, 0x180, URZ ;  /* 0x00000180181a7890 */ /* 0x000fe4000ff1e0ff */
[----:B------:R-:W-:Y:S01]  /*1da0*/  ULEA UR8, UR13, UR4, 0x3 ;  /* 0x000000040d087291 */ /* 0x000fe2000f8e18ff */
[----:B------:R-:W-:Y:S01]  /*1db0*/  LOP3.LUT R15, R15, UR9, RZ, 0x3c, !PT ;  /* 0x000000090f0f7c12 */ /* 0x000fe2000f8e3cff */
[----:B------:R-:W-:Y:S02]  /*1dc0*/  ULOP3.LUT UR33, UR33, 0xfefffff8, URZ, 0xc0, !UPT ;  /* 0xfefffff821217892 */ /* 0x000fe4000f8ec0ff */
[----:B------:R-:W-:Y:S01]  /*1dd0*/  UIADD3.X UR29, UPT, UPT, URZ, UR25, URZ, UP1, !UPT ;  /* 0x00000019ff1d7290 */ /* 0x000fe20008ffe4ff */
[----:B-1----:R-:W-:Y:S01]  /*1de0*/  SHF.L.U32 R2, R15, 0x1f, RZ ;  /* 0x0000001f0f027819 */ /* 0x002fe200000006ff */
[----:B------:R-:W-:Y:S02]  /*1df0*/  UIADD3 UR32, UPT, UPT, UR32, 0x1400, URZ ;  /* 0x0000140020207890 */ /* 0x000fe4000fffe0ff */
[----:B------:R-:W-:Y:S01]  /*1e00*/  UIADD3.X UR27, UPT, UPT, URZ, UR25, URZ, UP0, !UPT ;  /* 0x00000019ff1b7290 */ /* 0x000fe200087fe4ff */
[----:B------:R1:W4:Y:S01]  /*1e10*/  SYNCS.PHASECHK.TRANS64.TRYWAIT P0, [UR8+0xc0], R2 ;  /* 0x0000c002ff0075a7 */ /* 0x0003220008001108 */
[----:B------:R-:W-:Y:S01]  /*1e20*/  ULEA UR8, UR17, UR4, 0xa ;  /* 0x0000000411087291 */ /* 0x000fe2000f8e50ff */
[----:B------:R-:W-:Y:S01]  /*1e30*/  UMOV UR18, 0x0 ;  /* 0x0000000000127882 */ /* 0x000fe20000000000 */
[----:B------:R-:W-:-:S02]  /*1e40*/  UMOV UR19, 0x10000000 ;  /* 0x1000000000137882 */ /* 0x000fc40000000000 */
[----:B------:R-:W-:Y:S01]  /*1e50*/  UIADD3 UR8, UPT, UPT, UR8, 0x31400, URZ ;  /* 0x0003140008087890 */ /* 0x000fe2000fffe0ff */
[----:B------:R2:W-:Y:S01]  /*1e60*/  UTMALDG.3D.2CTA [UR32], [UR28], desc[UR18] ;  /* 0x000012201c0075b4 */ /* 0x0005e20008211000 */
[----:B------:R-:W-:Y:S01]  /*1e70*/  UMOV UR10, UR34 ;  /* 0x00000022000a7c82 */ /* 0x000fe20008000000 */
[----:B------:R-:W-:Y:S01]  /*1e80*/  UMOV UR12, UR36 ;  /* 0x00000024000c7c82 */ /* 0x000fe20008000000 */
[----:B------:R-:W-:Y:S01]  /*1e90*/  UMOV UR9, UR33 ;  /* 0x0000002100097c82 */ /* 0x000fe20008000000 */
[----:B------:R-:W-:Y:S01]  /*1ea0*/  UMOV UR23, UR5 ;  /* 0x0000000500177c82 */ /* 0x000fe20008000000 */
[----:B------:R-:W-:-:S03]  /*1eb0*/  UMOV UR17, UR13 ;  /* 0x0000000d00117c82 */ /* 0x000fc60008000000 */
[----:B------:R1:W-:Y:S01]  /*1ec0*/  UTMALDG.3D.2CTA [UR8], [UR26], desc[UR18] ;  /* 0x000012081a0075b4 */ /* 0x0003e20008211000 */
[----:B--2---:R-:W-:Y:S01]  /*1ed0*/  UIADD3 UR34, UPT, UPT, UR34, 0x40, URZ ;  /* 0x0000004022227890 */ /* 0x004fe2000fffe0ff */
[----:B------:R-:W-:Y:S11]  /*1ee0*/  BRA.U UP2, `(.L_x_32) ;  /* 0xfffffffd024c7547 */ /* 0x000ff6000b83ffff */
.L_x_26:
[----:B-1----:R-:W-:Y:S01]  /*1ef0*/  ULEA UR8, UR13, UR4, 0x3 ;  /* 0x000000040d087291 */ /* 0x002fe2000f8e18ff */
[----:B------:R-:W-:Y:S01]  /*1f00*/  SHF.L.U32 R2, R15, 0x1f, RZ ;  /* 0x0000001f0f027819 */ /* 0x000fe200000006ff */
[----:B------:R-:W-:Y:S01]  /*1f10*/  @!P1 SYNCS.ARRIVE.TRANS64.A1T0 RZ, [UR4+0x1a8], RZ ;  /* 0x0001a8ffffff99a7 */ /* 0x000fe20008100004 */
[----:B------:R-:W-:-:S06]  /*1f20*/  UISETP.GT.AND UP0, UPT, UR22, UR21, UPT ;  /* 0x000000151600728c */ /* 0x000fcc000bf04270 */
[----:B--2-4-:R1:W2:Y:S03]  /*1f30*/  SYNCS.PHASECHK.TRANS64.TRYWAIT P0, [UR8+0xc0], R2 ;  /* 0x0000c002ff0075a7 */ /* 0x0142a60008001108 */
[----:B------:R-:W-:Y:S05]  /*1f40*/  BRA.U !UP0, `(.L_x_33) ;  /* 0x0000000108c07547 */ /* 0x000fea000b800000 */
[----:B------:R-:W-:Y:S01]  /*1f50*/  UIADD3 UR26, UPT, UPT, UR14, UR23, URZ ;  /* 0x000000170e1a7290 */ /* 0x000fe2000fffe0ff */
[----:B------:R-:W-:-:S11]  /*1f60*/  UMOV UR27, UR13 ;  /* 0x0000000d001b7c82 */ /* 0x000fd60008000000 */
.L_x_39:
[----:B------:R-:W-:Y:S01]  /*1f70*/  ULEA UR17, UR27, UR4, 0x3 ;  /* 0x000000041b117291 */ /* 0x000fe2000f8e18ff */
[----:B--2---:R-:W-:Y:S01]  /*1f80*/  @P5 MOV R3, 0x4800 ;  /* 0x0000480000035802 */ /* 0x004fe20000000f00 */
[----:B-12---:R-:W-:Y:S10]  /*1f90*/  @P0 BRA `(.L_x_34) ;  /* 0x00000000000c0947 */ /* 0x006ff40003800000 */
[----:B------:R-:W-:-:S04]  /*1fa0*/  SHF.L.U32 R4, R15, 0x1f, RZ ;  /* 0x0000001f0f047819 */ /* 0x000fc800000006ff */
[----:B------:R-:W2:Y:S02]  /*1fb0*/  SYNCS.PHASECHK.TRANS64.TRYWAIT P0, [UR17+0xc0], R4 ;  /* 0x0000c004ff0075a7 */ /* 0x000ea40008001111 */
[----:B--2---:R-:W-:Y:S05]  /*1fc0*/  @!P0 BRA `(.L_x_35) ;  /* 0x0000005000ec8947 */ /* 0x004fea0003800000 */
.L_x_34:
[----:B------:R2:W-:Y:S01]  /*1fd0*/  @P5 SYNCS.ARRIVE.TRANS64 RZ, [UR17], R3 ;  /* 0x00000003ffff59a7 */ /* 0x0005e20008000011 */
[----:B------:R-:W-:-:S04]  /*1fe0*/  ULOP3.LUT UR8, UR7, 0x2, URZ, 0xfc, !UPT ;  /* 0x0000000207087892 */ /* 0x000fc8000f8efcff */
[----:B------:R-:W-:-:S09]  /*1ff0*/  UISETP.NE.AND UP0, UPT, UR8, 0x2, UPT ;  /* 0x000000020800788c */ /* 0x000fd2000bf05270 */
[----:B------:R-:W-:Y:S05]  /*2000*/  BRA.U UP0, `(.L_x_36) ;  /* 0x0000000100047547 */ /* 0x000fea000b800000 */
[----:B------:R-:W-:Y:S05]  /*2010*/  BPT.TRAP 0x1 ;  /* 0x000000040000795c */ /* 0x000fea0000300000 */
.L_x_36:
[----:B------:R-:W-:Y:S04]  /*2020*/  BSSY.RECONVERGENT B0, `(.L_x_37) ;  /* 0x0000003000007945 */ /* 0x000fe80003800200 */
[----:B------:R-:W-:Y:S05]  /*2030*/  @!P4 BRA `(.L_x_38) ;  /* 0x000000000004c947 */ /* 0x000fea0003800000 */
[----:B------:R-:W-:Y:S05]  /*2040*/  BPT.TRAP 0x1 ;  /* 0x000000040000795c */ /* 0x000fea0000300000 */
.L_x_38:
[----:B------:R-:W-:Y:S05]  /*2050*/  BSYNC.RECONVERGENT B0 ;  /* 0x0000000000007941 */ /* 0x000fea0003800200 */
.L_x_37:
        /* <DEDUP_REMOVED lines=9> */
[----:B------:R-:W-:Y:S02]  /*20f0*/  USHF.L.U32 UR18, UR23, 0x6, URZ ;  /* 0x0000000617127899 */ /* 0x000fe400080006ff */
[----:B------:R-:W-:Y:S01]  /*2100*/  ULOP3.LUT UR17, UR17, 0xfefffff8, URZ, 0xc0, !UPT ;  /* 0xfefffff811117892 */ /* 0x000fe2000f8ec0ff */
[----:B-1----:R-:W-:Y:S01]  /*2110*/  SHF.L.U32 R2, R15, 0x1f, RZ ;  /* 0x0000001f0f027819 */ /* 0x002fe200000006ff */
[----:B------:R-:W-:Y:S02]  /*2120*/  UIADD3 UR16, UPT, UPT, UR16, 0x1400, URZ ;  /* 0x0000140010107890 */ /* 0x000fe4000fffe0ff */
[----:B------:R-:W-:Y:S01]  /*2130*/  UIADD3.X UR33, UPT, UPT, URZ, UR25, URZ, UP1, !UPT ;  /* 0x00000019ff217290 */ /* 0x000fe20008ffe4ff */
[----:B------:R4:W1:Y:S01]  /*2140*/  SYNCS.PHASECHK.TRANS64.TRYWAIT P0, [UR8+0xc0], R2 ;  /* 0x0000c002ff0075a7 */ /* 0x0008620008001108 */
[----:B------:R-:W-:-:S02]  /*2150*/  ULEA UR8, UR27, UR4, 0xa ;  /* 0x000000041b087291 */ /* 0x000fc4000f8e50ff */
[----:B------:R-:W-:Y:S02]  /*2160*/  UIADD3.X UR31, UPT, UPT, URZ, UR25, URZ, UP0, !UPT ;  /* 0x00000019ff1f7290 */ /* 0x000fe400087fe4ff */
[----:B------:R-:W-:Y:S01]  /*2170*/  UIADD3 UR8, UPT, UPT, UR8, 0x31400, URZ ;  /* 0x0003140008087890 */ /* 0x000fe2000fffe0ff */
[----:B------:R-:W-:Y:S01]  /*2180*/  UMOV UR28, 0x0 ;  /* 0x00000000001c7882 */ /* 0x000fe20000000000 */
[----:B------:R-:W-:Y:S01]  /*2190*/  UMOV UR29, 0x10000000 ;  /* 0x10000000001d7882 */ /* 0x000fe20000000000 */
[----:B------:R-:W-:Y:S01]  /*21a0*/  UMOV UR19, UR35 ;  /* 0x0000002300137c82 */ /* 0x000fe20008000000 */
[----:B------:R-:W-:Y:S01]  /*21b0*/  UMOV UR20, UR36 ;  /* 0x0000002400147c82 */ /* 0x000fe20008000000 */
[----:B------:R-:W-:Y:S01]  /*21c0*/  UMOV UR12, UR36 ;  /* 0x00000024000c7c82 */ /* 0x000fe20008000000 */
[----:B------:R-:W-:Y:S01]  /*21d0*/  UMOV UR9, UR17 ;  /* 0x0000001100097c82 */ /* 0x000fe20008000000 */
[----:B------:R-:W-:Y:S01]  /*21e0*/  UMOV UR10, UR18 ;  /* 0x00000012000a7c82 */ /* 0x000fe20008000000 */
[----:B------:R4:W-:Y:S01]  /*21f0*/  UTMALDG.3D.2CTA [UR16], [UR32], desc[UR28] ;  /* 0x00001c10200075b4 */ /* 0x0009e20008211000 */
[----:B------:R-:W-:Y:S01]  /*2200*/  UIADD3 UR23, UPT, UPT, UR23, 0x1, URZ ;  /* 0x0000000117177890 */ /* 0x000fe2000fffe0ff */
[----:B------:R-:W-:-:S03]  /*2210*/  UMOV UR27, UR13 ;  /* 0x0000000d001b7c82 */ /* 0x000fc60008000000 */
[----:B------:R-:W-:Y:S01]  /*2220*/  UISETP.NE.AND UP0, UPT, UR23, UR26, UPT ;  /* 0x0000001a1700728c */ /* 0x000fe2000bf05270 */
[----:B------:R4:W-:Y:S08]  /*2230*/  UTMALDG.3D.2CTA [UR8], [UR30], desc[UR28] ;  /* 0x00001c081e0075b4 */ /* 0x0009f00008211000 */
[----:B----4-:R-:W-:Y:S05]  /*2240*/  BRA.U UP0, `(.L_x_39) ;  /* 0xfffffffd00487547 */ /* 0x010fea000b83ffff */
.L_x_33:
[C---:B-1----:R-:W-:Y:S01]  /*2250*/  LEA R2, R14.reuse, UR4, 0x3 ;  /* 0x000000040e027c11 */ /* 0x042fe2000f8e18ff */
[----:B------:R-:W-:Y:S01]  /*2260*/  NOP ;  /* 0x0000000000007918 */ /* 0x000fe20000000000 */
[----:B--2---:R-:W-:Y:S02]  /*2270*/  SHF.L.U32 R3, R13, 0x1f, RZ ;  /* 0x0000001f0d037819 */ /* 0x004fe400000006ff */
[----:B------:R-:W-:Y:S02]  /*2280*/  LEA R4, R14, UR4, 0x4 ;  /* 0x000000040e047c11 */ /* 0x000fe4000f8e20ff */
[----:B------:R-:W1:Y:S02]  /*2290*/  SYNCS.PHASECHK.TRANS64.TRYWAIT P0, [R2+URZ+0x1b0], R3 ;  /* 0x0001b003020075a7 */ /* 0x000e6400080011ff */
[----:B-1----:R-:W-:Y:S05]  /*22a0*/  @!P0 BRA `(.L_x_40) ;  /* 0x00000050004c8947 */ /* 0x002fea0003800000 */
.L_x_144:
[----:B------:R-:W2:Y:S01]  /*22b0*/  LDS.128 R4, [R4+0x240] ;  /* 0x0002400004047984 */ /* 0x000ea20000000c00 */
[----:B------:R-:W-:Y:S01]  /*22c0*/  ISETP.GE.AND P0, PT, R22, 0x1, PT ;  /* 0x000000011600780c */ /* 0x000fe20003f06270 */
[----:B-1----:R-:W-:Y:S01]  /*22d0*/  VIADD R2, R2, 0x1c0 ;  /* 0x000001c002027836 */ /* 0x002fe20000000000 */
[----:B------:R-:W-:Y:S01]  /*22e0*/  @!PT LDS RZ, [RZ] ;  /* 0x00000000fffff984 */ /* 0x000fe20000000800 */
[----:B------:R-:W-:Y:S01]  /*22f0*/  @!PT LDS RZ, [RZ] ;  /* 0x00000000fffff984 */ /* 0x000fe20000000800 */
[----:B------:R-:W-:Y:S01]  /*2300*/  @!PT LDS RZ, [RZ] ;  /* 0x00000000fffff984 */ /* 0x000fe20000000800 */
[----:B------:R-:W-:Y:S01]  /*2310*/  @!PT LDS RZ, [RZ] ;  /* 0x00000000fffff984 */ /* 0x000fe20000000800 */
[----:B------:R1:W-:Y:S06]  /*2320*/  MEMBAR.ALL.CTA ;  /* 0x0000000000007992 */ /* 0x0003ec0000008000 */
[----:B-1----:R-:W1:Y:S01]  /*2330*/  FENCE.VIEW.ASYNC.S ;  /* 0x00000000000073c6 */ /* 0x002e620000000000 */
[----:B------:R-:W-:-:S04]  /*2340*/  PRMT R2, RZ, 0x654, R2 ;  /* 0x00000654ff027816 */ /* 0x000fc80000000002 */
[----:B-1----:R1:W-:Y:S01]  /*2350*/  SYNCS.ARRIVE.TRANS64.RED.A1T0 RZ, [R2+URZ], RZ ;  /* 0x000000ff02ff79a7 */ /* 0x0023e200081004ff */
[----:B--2---:R-:W-:-:S13]  /*2360*/  LOP3.LUT P2, RZ, R6, 0x1, RZ, 0xc0, !PT ;  /* 0x0000000106ff7812 */ /* 0x004fda000784c0ff */
[----:B------:R-:W-:Y:S01]  /*2370*/  @P2 SHF.R.U32.HI R3, RZ, 0x10, R5 ;  /* 0x00000010ff032819 */ /* 0x000fe20000011605 */
[----:B------:R-:W-:Y:S01]  /*2380*/  VOTEU.ANY UP0, P2 ;  /* 0x0000000000ff7886 */ /* 0x000fe20001000100 */
[----:B------:R-:W-:Y:S02]  /*2390*/  @P2 MOV R10, R4 ;  /* 0x00000004000a2202 */ /* 0x000fe40000000f00 */
[----:B------:R-:W-:Y:S02]  /*23a0*/  @P2 R2UR.BROADCAST UR8, R3 ;  /* 0x00000000030822ca */ /* 0x000fe400008e0000 */
[----:B------:R-:W-:-:S11]  /*23b0*/  @P2 LOP3.LUT R9, R5, 0xffff, RZ, 0xc0, !PT ;  /* 0x0000ffff05092812 */ /* 0x000fd600078ec0ff */
[----:B------:R-:W-:Y:S01]  /*23c0*/  @UP0 UMOV UR36, UR8 ;  /* 0x0000000800240c82 */ /* 0x000fe20008000000 */
[----:B-1----:R-:W-:Y:S05]  /*23d0*/  @!P0 BRA `(.L_x_41) ;  /* 0x0000000000b88947 */ /* 0x002fea0003800000 */
[----:B------:R-:W3:Y:S01]  /*23e0*/  LDC.64 R4, c[0x0][0xb18] ;  /* 0x0002c600ff047b82 */ /* 0x000ee20000000a00 */
[----:B------:R-:W-:-:S07]  /*23f0*/  ISETP.NE.AND P3, PT, R22, 0x1, PT ;  /* 0x000000011600780c */ /* 0x000fce0003f65270 */
[----:B------:R-:W1:Y:S08]  /*2400*/  LDC.64 R6, c[0x0][0xb10] ;  /* 0x0002c400ff067b82 */ /* 0x000e700000000a00 */
[----:B------:R-:W2:Y:S08]  /*2410*/  LDC R18, c[0x0][0xb20] ;  /* 0x0002c800ff127b82 */ /* 0x000eb00000000800 */
[----:B------:R-:W4:Y:S01]  /*2420*/  LDC R19, c[0x0][0xb0c] ;  /* 0x0002c300ff137b82 */ /* 0x000f220000000800 */
[----:B---3--:R-:W-:Y:S01]  /*2430*/  IMAD.HI.U32 R21, R0, R5, RZ ;  /* 0x0000000500157227 */ /* 0x008fe200078e00ff */
[----:B------:R-:W-:-:S03]  /*2440*/  ISETP.NE.AND P0, PT, R4, 0x1, PT ;  /* 0x000000010400780c */ /* 0x000fc60003f05270 */
[----:B------:R-:W-:-:S03]  /*2450*/  IMAD.HI.U32 R5, R9, R5, RZ ;  /* 0x0000000509057227 */ /* 0x000fc600078e00ff */
[----:B------:R-:W3:Y:S01]  /*2460*/  LDC.64 R2, c[0x0][0xb28] ;  /* 0x0002ca00ff027b82 */ /* 0x000ee20000000a00 */
[----:B-1----:R-:W-:-:S04]  /*2470*/  IMAD.HI.U32 R23, R8, R6, RZ ;  /* 0x0000000608177227 */ /* 0x002fc800078e00ff */
[----:B------:R-:W-:Y:S01]  /*2480*/  IMAD.HI.U32 R24, R10, R6, RZ ;  /* 0x000000060a187227 */ /* 0x000fe200078e00ff */
[----:B------:R-:W-:Y:S02]  /*2490*/  SHF.R.U32.HI R23, RZ, R7, R23 ;  /* 0x00000007ff177219 */ /* 0x000fe40000011617 */
[-C--:B--2---:R-:W-:Y:S02]  /*24a0*/  SHF.R.U32.HI R21, RZ, R18.reuse, R21 ;  /* 0x00000012ff157219 */ /* 0x084fe40000011615 */
[----:B------:R-:W-:Y:S02]  /*24b0*/  SHF.R.U32.HI R5, RZ, R18, R5 ;  /* 0x00000012ff057219 */ /* 0x000fe40000011605 */
[----:B------:R-:W-:Y:S02]  /*24c0*/  SEL R21, R0, R21, !P0 ;  /* 0x0000001500157207 */ /* 0x000fe40004000000 */
[----:B------:R-:W-:Y:S02]  /*24d0*/  SHF.R.U32.HI R24, RZ, R7, R24 ;  /* 0x00000007ff187219 */ /* 0x000fe40000011618 */
[----:B----4-:R-:W-:-:S02]  /*24e0*/  ISETP.NE.AND P1, PT, R19, 0x1, PT ;  /* 0x000000011300780c */ /* 0x010fc40003f25270 */
[----:B------:R-:W-:Y:S02]  /*24f0*/  SEL R5, R9, R5, !P0 ;  /* 0x0000000509057207 */ /* 0x000fe40004000000 */
[----:B------:R-:W-:Y:S02]  /*2500*/  SEL R23, R8, R23, !P1 ;  /* 0x0000001708177207 */ /* 0x000fe40004800000 */
[----:B------:R-:W-:Y:S01]  /*2510*/  SEL R24, R10, R24, !P1 ;  /* 0x000000180a187207 */ /* 0x000fe20004800000 */
[----:B---3--:R-:W-:-:S04]  /*2520*/  IMAD.HI.U32 R20, R21, R2, RZ ;  /* 0x0000000215147227 */ /* 0x008fc800078e00ff */
        /* <DEDUP_REMOVED lines=10> */
[----:B------:R-:W-:-:S04]  /*25d0*/  @!P0 IMAD.HI.U32 R7, R24, R2, RZ ;  /* 0x0000000218078227 */ /* 0x000fc800078e00ff */
[----:B------:R-:W-:Y:S01]  /*25e0*/  IMAD.MOV R2, RZ, RZ, -R6 ;  /* 0x000000ffff027224 */ /* 0x000fe200078e0a06 */
[----:B------:R-:W-:Y:S02]  /*25f0*/  @!P0 SHF.R.U32.HI R3, RZ, R3, R7 ;  /* 0x00000003ff038219 */ /* 0x000fe40000011607 */
[----:B------:R-:W-:Y:S01]  /*2600*/  IADD3 R7, PT, PT, -R5, RZ, RZ ;  /* 0x000000ff05077210 */ /* 0x000fe20007ffe1ff */
[----:B------:R-:W-:Y:S01]  /*2610*/  IMAD R2, R22, R2, R5 ;  /* 0x0000000216027224 */ /* 0x000fe200078e0205 */
        /* <DEDUP_REMOVED lines=10> */
.L_x_41:
[----:B------:R-:W1:Y:S02]  /*26c0*/  LDCU UR8, c[0x0][0xb30] ;  /* 0x00016600ff0877ac */ /* 0x000e640008000800 */
[----:B-1----:R-:W-:-:S09]  /*26d0*/  UISETP.NE.AND UP0, UPT, UR8, 0x1, UPT ;  /* 0x000000010800788c */ /* 0x002fd2000bf05270 */
[----:B------:R-:W-:Y:S05]  /*26e0*/  BRA.U UP0, `(.L_x_42) ;  /* 0x0000000100407547 */ /* 0x000fea000b800000 */
[----:B------:R-:W1:Y:S08]  /*26f0*/  LDC.64 R4, c[0x0][0xb10] ;  /* 0x0002c400ff047b82 */ /* 0x000e700000000a00 */
[----:B------:R-:W2:Y:S08]  /*2700*/  LDC.64 R2, c[0x0][0xb18] ;  /* 0x0002c600ff027b82 */ /* 0x000eb00000000a00 */
[----:B------:R-:W4:Y:S08]  /*2710*/  LDC R6, c[0x0][0xb20] ;  /* 0x0002c800ff067b82 */ /* 0x000f300000000800 */
[----:B------:R-:W3:Y:S01]  /*2720*/  LDC R7, c[0x0][0xb0c] ;  /* 0x0002c300ff077b82 */ /* 0x000ee20000000800 */
[----:B-1----:R-:W-:-:S05]  /*2730*/  IMAD.HI.U32 R4, R10, R4, RZ ;  /* 0x000000040a047227 */ /* 0x002fca00078e00ff */
[----:B------:R-:W-:Y:S01]  /*2740*/  SHF.R.U32.HI R4, RZ, R5, R4 ;  /* 0x00000005ff047219 */ /* 0x000fe20000011604 */
[----:B--2---:R-:W-:Y:S01]  /*2750*/  IMAD.HI.U32 R3, R9, R3, RZ ;  /* 0x0000000309037227 */ /* 0x004fe200078e00ff */
[----:B------:R-:W-:-:S04]  /*2760*/  ISETP.NE.AND P0, PT, R2, 0x1, PT ;  /* 0x000000010200780c */ /* 0x000fc80003f05270 */
[----:B----4-:R-:W-:-:S04]  /*2770*/  SHF.R.U32.HI R3, RZ, R6, R3 ;  /* 0x00000006ff037219 */ /* 0x010fc80000011603 */
[----:B------:R-:W-:Y:S02]  /*2780*/  SEL R3, R9, R3, !P0 ;  /* 0x0000000309037207 */ /* 0x000fe40004000000 */
[----:B---3--:R-:W-:-:S04]  /*2790*/  ISETP.NE.AND P1, PT, R7, 0x1, PT ;  /* 0x000000010700780c */ /* 0x008fc80003f25270 */
[----:B------:R-:W-:-:S05]  /*27a0*/  SEL R4, R10, R4, !P1 ;  /* 0x000000040a047207 */ /* 0x000fca0004800000 */
[----:B------:R-:W-:Y:S02]  /*27b0*/  IMAD.IADD R5, R3, 0x1, -R4 ;  /* 0x0000000103057824 */ /* 0x000fe400078e0a04 */
[----:B------:R-:W-:Y:S02]  /*27c0*/  IMAD.IADD R3, R4, 0x1, -R3 ;  /* 0x0000000104037824 */ /* 0x000fe400078e0a03 */
[----:B------:R-:W-:Y:S02]  /*27d0*/  IMAD R10, R5, R7, R10 ;  /* 0x00000007050a7224 */ /* 0x000fe400078e020a */
[----:B------:R-:W-:-:S07]  /*27e0*/  IMAD R9, R3, R2, R9 ;  /* 0x0000000203097224 */ /* 0x000fce00078e0209 */
.L_x_42:
[----:B------:R-:W-:Y:S01]  /*27f0*/  VIADD R14, R14, 0x1 ;  /* 0x000000010e0e7836 */ /* 0x000fe20000000000 */
[----:B------:R-:W-:Y:S01]  /*2800*/  PLOP3.LUT P1, PT, PT, PT, PT, 0x80, 0x8 ;  /* 0x000000000008781c */ /* 0x000fe20003f2f070 */
[----:B------:R-:W-:Y:S02]  /*2810*/  IMAD.IADD R47, R10, 0x1, R46 ;  /* 0x000000010a2f7824 */ /* 0x000fe400078e022e */
[----:B------:R-:W-:Y:S01]  /*2820*/  IMAD.IADD R48, R9, 0x1, R31 ;  /* 0x0000000109307824 */ /* 0x000fe200078e021f */
[----:B------:R-:W-:-:S04]  /*2830*/  ISETP.NE.AND P0, PT, R14, 0x2, PT ;  /* 0x000000020e00780c */ /* 0x000fc80003f05270 */
[----:B------:R-:W-:Y:S02]  /*2840*/  SEL R2, RZ, 0x1, P0 ;  /* 0x00000001ff027807 */ /* 0x000fe40000000000 */
[----:B------:R-:W-:Y:S02]  /*2850*/  SEL R14, R14, RZ, P0 ;  /* 0x000000ff0e0e7207 */ /* 0x000fe40000000000 */
[----:B------:R-:W-:Y:S01]  /*2860*/  LOP3.LUT R13, R13, R2, RZ, 0x3c, !PT ;  /* 0x000000020d0d7212 */ /* 0x000fe200078e3cff */
[----:B------:R-:W-:Y:S06]  /*2870*/  @P2 BRA `(.L_x_43) ;  /* 0xfffffff000582947 */ /* 0x000fec000383ffff */
[----:B------:R-:W-:Y:S01]  /*2880*/  UIADD3 UR4, UPT, UPT, UR4, 0xc0, URZ ;  /* 0x000000c004047890 */ /* 0x000fe2000fffe0ff */
[----:B------:R-:W-:-:S03]  /*2890*/  SHF.L.U32 R2, R15, 0x1f, RZ ;  /* 0x0000001f0f027819 */ /* 0x000fc600000006ff */
[----:B------:R-:W-:-:S09]  /*28a0*/  ULEA UR5, UR13, UR4, 0x3 ;  /* 0x000000040d057291 */ /* 0x000fd2000f8e18ff */
[----:B------:R-:W1:Y:S02]  /*28b0*/  SYNCS.PHASECHK.TRANS64.TRYWAIT P0, [UR5], R2 ;  /* 0x00000002ff0075a7 */ /* 0x000e640008001105 */
[----:B-1----:R-:W-:Y:S05]  /*28c0*/  @!P0 BRA `(.L_x_44) ;  /* 0x0000004800d88947 */ /* 0x002fea0003800000 */
.L_x_146:
[----:B------:R-:W-:-:S04]  /*28d0*/  UIADD3 UR6, UPT, UPT, UR13, 0x1, URZ ;  /* 0x000000010d067890 */ /* 0x000fc8000fffe0ff */
[----:B------:R-:W-:-:S04]  /*28e0*/  UISETP.NE.AND UP0, UPT, UR6, 0x18, UPT ;  /* 0x000000180600788c */ /* 0x000fc8000bf05270 */
[----:B------:R-:W-:Y:S02]  /*28f0*/  USEL UR7, URZ, 0x1, UP0 ;  /* 0x00000001ff077887 */ /* 0x000fe40008000000 */
[----:B------:R-:W-:-:S04]  /*2900*/  USEL UR6, UR6, URZ, UP0 ;  /* 0x000000ff06067287 */ /* 0x000fc80008000000 */
[----:B------:R-:W-:Y:S01]  /*2910*/  ULEA UR5, UR6, UR4, 0x3 ;  /* 0x0000000406057291 */ /* 0x000fe2000f8e18ff */
[----:B-1----:R-:W-:-:S04]  /*2920*/  LOP3.LUT R2, R15, UR7, RZ, 0x3c, !PT ;  /* 0x000000070f027c12 */ /* 0x002fc8000f8e3cff */
[----:B------:R-:W-:-:S04]  /*2930*/  SHF.L.U32 R3, R2, 0x1f, RZ ;  /* 0x0000001f02037819 */ /* 0x000fc800000006ff */
[----:B------:R-:W1:Y:S02]  /*2940*/  SYNCS.PHASECHK.TRANS64.TRYWAIT P0, [UR5], R3 ;  /* 0x00000003ff0075a7 */ /* 0x000e640008001105 */
[----:B-1----:R-:W-:Y:S05]  /*2950*/  @!P0 BRA `(.L_x_45) ;  /* 0x0000004800cc8947 */ /* 0x002fea0003800000 */
.L_x_148:
[----:B------:R-:W-:-:S04]  /*2960*/  UIADD3 UR6, UPT, UPT, UR6, 0x1, URZ ;  /* 0x0000000106067890 */ /* 0x000fc8000fffe0ff */
[----:B------:R-:W-:-:S04]  /*2970*/  UISETP.NE.AND UP0, UPT, UR6, 0x18, UPT ;  /* 0x000000180600788c */ /* 0x000fc8000bf05270 */
[----:B------:R-:W-:Y:S02]  /*2980*/  USEL UR7, URZ, 0x1, UP0 ;  /* 0x00000001ff077887 */ /* 0x000fe40008000000 */
[----:B------:R-:W-:-:S04]  /*2990*/  USEL UR6, UR6, URZ, UP0 ;  /* 0x000000ff06067287 */ /* 0x000fc80008000000 */
[----:B------:R-:W-:Y:S01]  /*29a0*/  ULEA UR5, UR6, UR4, 0x3 ;  /* 0x0000000406057291 */ /* 0x000fe2000f8e18ff */
[----:B------:R-:W-:-:S04]  /*29b0*/  LOP3.LUT R2, R2, UR7, RZ, 0x3c, !PT ;  /* 0x0000000702027c12 */ /* 0x000fc8000f8e3cff */
[----:B-1----:R-:W-:-:S04]  /*29c0*/  SHF.L.U32 R3, R2, 0x1f, RZ ;  /* 0x0000001f02037819 */ /* 0x002fc800000006ff */
[----:B------:R-:W1:Y:S02]  /*29d0*/  SYNCS.PHASECHK.TRANS64.TRYWAIT P0, [UR5], R3 ;  /* 0x00000003ff0075a7 */ /* 0x000e640008001105 */
[----:B-1----:R-:W-:Y:S05]  /*29e0*/  @!P0 BRA `(.L_x_46) ;  /* 0x0000004800c08947 */ /* 0x002fea0003800000 */
.L_x_150:
        /* <DEDUP_REMOVED lines=9> */
.L_x_152:
        /* <DEDUP_REMOVED lines=9> */
.L_x_154:
        /* <DEDUP_REMOVED lines=9> */
.L_x_156:
        /* <DEDUP_REMOVED lines=9> */
.L_x_158:
        /* <DEDUP_REMOVED lines=9> */
.L_x_160:
        /* <DEDUP_REMOVED lines=9> */
.L_x_162:
        /* <DEDUP_REMOVED lines=9> */
.L_x_164:
        /* <DEDUP_REMOVED lines=9> */
.L_x_166:
        /* <DEDUP_REMOVED lines=9> */
.L_x_168:
        /* <DEDUP_REMOVED lines=9> */
.L_x_170:
        /* <DEDUP_REMOVED lines=9> */
.L_x_172:
        /* <DEDUP_REMOVED lines=9> */
.L_x_174:
        /* <DEDUP_REMOVED lines=9> */
.L_x_176:
        /* <DEDUP_REMOVED lines=9> */
.L_x_178:
        /* <DEDUP_REMOVED lines=9> */
.L_x_180:
        /* <DEDUP_REMOVED lines=9> */
.L_x_182:
        /* <DEDUP_REMOVED lines=9> */
.L_x_184:
        /* <DEDUP_REMOVED lines=9> */
.L_x_186:
        /* <DEDUP_REMOVED lines=9> */
.L_x_188:
        /* <DEDUP_REMOVED lines=9> */
.L_x_190:
[----:B------:R-:W-:-:S04]  /*3530*/  UIADD3 UR6, UPT, UPT, UR6, 0x1, URZ ;  /* 0x0000000106067890 */ /* 0x000fc8000fffe0ff */
[----:B------:R-:W-:-:S04]  /*3540*/  UISETP.NE.AND UP0, UPT, UR6, 0x18, UPT ;  /* 0x000000180600788c */ /* 0x000fc8000bf05270 */
[----:B------:R-:W-:Y:S02]  /*3550*/  USEL UR5, URZ, 0x1, UP0 ;  /* 0x00000001ff057887 */ /* 0x000fe40008000000 */
[----:B------:R-:W-:-:S04]  /*3560*/  USEL UR6, UR6, URZ, UP0 ;  /* 0x000000ff06067287 */ /* 0x000fc80008000000 */
[----:B------:R-:W-:Y:S01]  /*3570*/  ULEA UR6, UR6, UR4, 0x3 ;  /* 0x0000000406067291 */ /* 0x000fe2000f8e18ff */
[----:B------:R-:W-:-:S04]  /*3580*/  LOP3.LUT R2, R2, UR5, RZ, 0x3c, !PT ;  /* 0x0000000502027c12 */ /* 0x000fc8000f8e3cff */
[----:B------:R-:W-:Y:S01]  /*3590*/  SHF.L.U32 R2, R2, 0x1f, RZ ;  /* 0x0000001f02027819 */ /* 0x000fe200000006ff */
[----:B-1-3--:R-:W-:-:S07]  /*35a0*/  IMAD.U32 R0, RZ, RZ, UR6 ;  /* 0x00000006ff007e24 */ /* 0x00afce000f8e00ff */
.L_x_67:
[----:B-1----:R1:W2:Y:S02]  /*35b0*/  SYNCS.PHASECHK.TRANS64.TRYWAIT P0, [R0+URZ], R2 ;  /* 0x00000002000075a7 */ /* 0x0022a400080011ff */
[----:B--2---:R-:W-:Y:S05]  /*35c0*/  @!P0 NANOSLEEP.SYNCS 0x989680 ;  /* 0x009896800000895d */ /* 0x004fea0003900000 */
[----:B------:R-:W2:Y:S02]  /*35d0*/  @!P0 SYNCS.PHASECHK.TRANS64 P0, [R0+URZ], R2 ;  /* 0x00000002000085a7 */ /* 0x000ea400080010ff */
[----:B--2---:R-:W-:Y:S05]  /*35e0*/  @P0 EXIT ;  /* 0x000000000000094d */ /* 0x004fea0003800000 */
[----:B------:R-:W-:Y:S05]  /*35f0*/  BRA `(.L_x_67) ;  /* 0xfffffffc00ec7947 */ /* 0x000fea000383ffff */
.L_x_23:
[----:B------:R-:W-:-:S04]  /*3600*/  UISETP.NE.AND UP1, UPT, UR37, URZ, UPT ;  /* 0x000000ff2500728c */ /* 0x000fc8000bf25270 */
[----:B------:R-:W-:-:S09]  /*3610*/  UISETP.NE.OR UP1, UPT, UR10, 0x1, UP1 ;  /* 0x000000010a00788c */ /* 0x000fd20008f25670 */
[----:B------:R-:W-:Y:S05]  /*3620*/  BRA.U UP1, `(.L_x_68) ;  /* 0x00000005014c7547 */ /* 0x000fea000b800000 */
[----:B------:R-:W-:Y:S01]  /*3630*/  HFMA2 R11, -RZ, RZ, 0, 0 ;  /* 0x00000000ff0b7431 */ /* 0x000fe200000001ff */
[----:B------:R-:W-:Y:S01]  /*3640*/  ISETP.GE.U32.AND P2, PT, R10, 0x2, PT ;  /* 0x000000020a00780c */ /* 0x000fe20003f46070 */
[----:B------:R-:W-:Y:S01]  /*3650*/  IMAD.MOV.U32 R12, RZ, RZ, 0x1 ;  /* 0x00000001ff0c7424 */ /* 0x000fe200078e00ff */
[----:B------:R-:W-:Y:S01]  /*3660*/  CS2R R8, SRZ ;  /* 0x0000000000087805 */ /* 0x000fe2000001ff00 */
[----:B------:R-:W-:Y:S01]  /*3670*/  IMAD.MOV.U32 R3, RZ, RZ, RZ ;  /* 0x000000ffff037224 */ /* 0x000fe200078e00ff */
[----:B------:R-:W-:Y:S01]  /*3680*/  UMOV UR4, 0x400 ;  /* 0x0000040000047882 */ /* 0x000fe20000000000 */
[----:B------:R-:W-:Y:S01]  /*3690*/  UMOV UR6, URZ ;  /* 0x000000ff00067c82 */ /* 0x000fe20008000000 */
[----:B------:R-:W-:-:S12]  /*36a0*/  ULEA UR37, UR37, UR4, 0x18 ;  /* 0x0000000425257291 */ /* 0x000fd8000f8ec0ff */
.L_x_72:
[----:B------:R-:W-:Y:S02]  /*36b0*/  LEA R0, R3, UR37, 0x3 ;  /* 0x0000002503007c11 */ /* 0x000fe4000f8e18ff */
[----:B------:R-:W-:-:S03]  /*36c0*/  SHF.L.U32 R4, R8, 0x1f, RZ ;  /* 0x0000001f08047819 */ /* 0x000fc600000006ff */
[----:B------:R-:W-:Y:S01]  /*36d0*/  VIADD R5, R0, 0x220 ;  /* 0x0000022000057836 */ /* 0x000fe20000000000 */
[----:B------:R-:W1:Y:S02]  /*36e0*/  SYNCS.PHASECHK.TRANS64.TRYWAIT P0, [R0+URZ+0x210], R4 ;  /* 0x00021004000075a7 */ /* 0x000e6400080011ff */
[----:B-1----:R-:W-:Y:S05]  /*36f0*/  @!P0 BRA `(.L_x_69) ;  /* 0x0000004400748947 */ /* 0x002fea0003800000 */
.L_x_191:
[----:B------:R-:W-:Y:S01]  /*3700*/  ULEA UR5, UR6, UR37, 0x3 ;  /* 0x0000002506057291 */ /* 0x000fe2000f8e18ff */
[----:B-1----:R-:W-:Y:S01]  /*3710*/  PRMT R0, RZ, 0x654, R5 ;  /* 0x00000654ff007816 */ /* 0x002fe20000000005 */
[----:B------:R-:W-:Y:S01]  /*3720*/  @!P2 IMAD.MOV.U32 R4, RZ, RZ, 0x10 ;  /* 0x00000010ff04a424 */ /* 0x000fe200078e00ff */
[----:B------:R-:W-:Y:S01]  /*3730*/  SHF.L.U32 R5, R12, 0x1f, RZ ;  /* 0x0000001f0c057819 */ /* 0x000fe200000006ff */
[----:B------:R-:W-:Y:S01]  /*3740*/  UIADD3 UR4, UPT, UPT, UR5, 0x1b0, URZ ;  /* 0x000001b005047890 */ /* 0x000fe2000fffe0ff */
[----:B------:R1:W-:Y:S05]  /*3750*/  SYNCS.ARRIVE.TRANS64.RED.A1T0 RZ, [R0+URZ], RZ ;  /* 0x000000ff00ff79a7 */ /* 0x0003ea00081004ff */
[----:B------:R-:W-:Y:S01]  /*3760*/  IMAD.U32 R6, RZ, RZ, UR4 ;  /* 0x00000004ff067e24 */ /* 0x000fe2000f8e00ff */
[----:B------:R-:W2:Y:S04]  /*3770*/  SYNCS.PHASECHK.TRANS64.TRYWAIT P0, [UR5+0x1c0], R5 ;  /* 0x0001c005ff0075a7 */ /* 0x000ea80008001105 */
[----:B------:R-:W-:Y:S01]  /*3780*/  PRMT R6, R10, 0x654, R6 ;  /* 0x000006540a067816 */ /* 0x000fe20000000006 */
[----:B-12---:R-:W-:Y:S06]  /*3790*/  @!P0 BRA `(.L_x_70) ;  /* 0x0000004400608947 */ /* 0x006fec0003800000 */
.L_x_193:
[----:B------:R-:W-:Y:S01]  /*37a0*/  ULEA UR4, UR6, UR37, 0x4 ;  /* 0x0000002506047291 */ /* 0x000fe2000f8e20ff */
[----:B------:R-:W-:Y:S01]  /*37b0*/  SEL R2, R6, R2, !P2 ;  /* 0x0000000206027207 */ /* 0x000fe20005000000 */
[----:B------:R-:W-:Y:S01]  /*37c0*/  UIADD3 UR5, UPT, UPT, UR5, 0x1b0, URZ ;  /* 0x000001b005057890 */ /* 0x000fe2000fffe0ff */
[----:B-1----:R-:W-:Y:S01]  /*37d0*/  LEA R0, R11, UR37, 0x3 ;  /* 0x000000250b007c11 */ /* 0x002fe2000f8e18ff */
[----:B------:R-:W-:Y:S01]  /*37e0*/  UIADD3 UR4, UPT, UPT, UR4, 0x240, URZ ;  /* 0x0000024004047890 */ /* 0x000fe2000fffe0ff */
[----:B------:R1:W-:Y:S01]  /*37f0*/  @!P2 SYNCS.ARRIVE.TRANS64.RED RZ, [R2+URZ], R4 ;  /* 0x0000000402ffa9a7 */ /* 0x0003e200080004ff */
[----:B------:R-:W-:Y:S01]  /*3800*/  UIADD3 UR6, UPT, UPT, UR6, 0x1, URZ ;  /* 0x0000000106067890 */ /* 0x000fe2000fffe0ff */
[----:B------:R-:W-:-:S03]  /*3810*/  VIADD R3, R3, 0x1 ;  /* 0x0000000103037836 */ /* 0x000fc60000000000 */
[----:B------:R-:W-:Y:S02]  /*3820*/  UISETP.NE.AND UP0, UPT, UR6, 0x2, UPT ;  /* 0x000000020600788c */ /* 0x000fe4000bf05270 */
[----:B------:R-:W-:Y:S01]  /*3830*/  ISETP.NE.AND P0, PT, R3, 0x2, PT ;  /* 0x000000020300780c */ /* 0x000fe20003f05270 */
[----:B------:R-:W-:Y:S06]  /*3840*/  UGETNEXTWORKID.BROADCAST [UR4], [UR5] ;  /* 0x00000000040073ca */ /* 0x000fec0008000100 */
[----:B------:R-:W-:Y:S02]  /*3850*/  USEL UR4, URZ, 0x1, UP0 ;  /* 0x00000001ff047887 */ /* 0x000fe40008000000 */
[----:B------:R-:W-:-:S04]  /*3860*/  USEL UR6, UR6, URZ, UP0 ;  /* 0x000000ff06067287 */ /* 0x000fc80008000000 */
[----:B------:R-:W-:Y:S02]  /*3870*/  LOP3.LUT R12, R12, UR4, RZ, 0x3c, !PT ;  /* 0x000000040c0c7c12 */ /* 0x000fe4000f8e3cff */
[----:B-1----:R-:W-:-:S04]  /*3880*/  SHF.L.U32 R4, R9, 0x1f, RZ ;  /* 0x0000001f09047819 */ /* 0x002fc800000006ff */
[----:B------:R-:W1:Y:S02]  /*3890*/  SYNCS.PHASECHK.TRANS64.TRYWAIT P1, [R0+URZ+0x1b0], R4 ;  /* 0x0001b004000075a7 */ /* 0x000e6400080211ff */
[----:B-1----:R-:W-:Y:S05]  /*38a0*/  @!P1 BRA `(.L_x_71) ;  /* 0x0000004400349947 */ /* 0x002fea0003800000 */
.L_x_194:
[----:B-1----:R-:W-:Y:S01]  /*38b0*/  LEA R4, R11, UR37, 0x4 ;  /* 0x000000250b047c11 */ /* 0x002fe2000f8e20ff */
[----:B------:R-:W-:Y:S01]  /*38c0*/  VIADD R0, R0, 0x1c0 ;  /* 0x000001c000007836 */ /* 0x000fe20000000000 */
[----:B------:R-:W-:Y:S01]  /*38d0*/  SEL R3, R3, RZ, P0 ;  /* 0x000000ff03037207 */ /* 0x000fe20000000000 */
[----:B------:R-:W-:-:S03]  /*38e0*/  VIADD R11, R11, 0x1 ;  /* 0x000000010b0b7836 */ /* 0x000fc60000000000 */
[----:B------:R-:W1:Y:S01]  /*38f0*/  LDS.128 R4, [R4+0x240] ;  /* 0x0002400004047984 */ /* 0x000e620000000c00 */
[----:B------:R-:W-:Y:S02]  /*3900*/  PRMT R0, RZ, 0x654, R0 ;  /* 0x00000654ff007816 */ /* 0x000fe40000000000 */
[C---:B------:R-:W-:Y:S01]  /*3910*/  ISETP.NE.AND P1, PT, R11.reuse, 0x2, PT ;  /* 0x000000020b00780c */ /* 0x040fe20003f25270 */
[----:B------:R-:W-:Y:S01]  /*3920*/  @!PT LDS RZ, [RZ] ;  /* 0x00000000fffff984 */ /* 0x000fe20000000800 */
[----:B------:R-:W-:Y:S01]  /*3930*/  @!PT LDS RZ, [RZ] ;  /* 0x00000000fffff984 */ /* 0x000fe20000000800 */
[----:B------:R-:W-:Y:S01]  /*3940*/  @!PT LDS RZ, [RZ] ;  /* 0x00000000fffff984 */ /* 0x000fe20000000800 */
[----:B------:R-:W-:Y:S01]  /*3950*/  @!PT LDS RZ, [RZ] ;  /* 0x00000000fffff984 */ /* 0x000fe20000000800 */
[----:B------:R2:W-:Y:S06]  /*3960*/  MEMBAR.ALL.CTA ;  /* 0x0000000000007992 */ /* 0x0005ec0000008000 */
[----:B--2---:R-:W2:Y:S01]  /*3970*/  FENCE.VIEW.ASYNC.S ;  /* 0x00000000000073c6 */ /* 0x004ea20000000000 */
[----:B------:R-:W-:Y:S01]  /*3980*/  SEL R11, R11, RZ, P1 ;  /* 0x000000ff0b0b7207 */ /* 0x000fe20000800000 */
[----:B--2---:R2:W-:Y:S01]  /*3990*/  SYNCS.ARRIVE.TRANS64.RED.A1T0 RZ, [R0+URZ], RZ ;  /* 0x000000ff00ff79a7 */ /* 0x0045e200081004ff */
[----:B-1----:R-:W-:-:S02]  /*39a0*/  LOP3.LUT P3, RZ, R6, 0x1, RZ, 0xc0, !PT ;  /* 0x0000000106ff7812 */ /* 0x002fc4000786c0ff */
[----:B------:R-:W-:-:S04]  /*39b0*/  SEL R4, RZ, 0x1, P1 ;  /* 0x00000001ff047807 */ /* 0x000fc80000800000 */
[----:B------:R-:W-:Y:S02]  /*39c0*/  LOP3.LUT R9, R9, R4, RZ, 0x3c, !PT ;  /* 0x0000000409097212 */ /* 0x000fe400078e3cff */
[----:B--2---:R-:W-:-:S04]  /*39d0*/  SEL R0, RZ, 0x1, P0 ;  /* 0x00000001ff007807 */ /* 0x004fc80000000000 */
[----:B------:R-:W-:Y:S01]  /*39e0*/  LOP3.LUT R8, R8, R0, RZ, 0x3c, !PT ;  /* 0x0000000008087212 */ /* 0x000fe200078e3cff */
[----:B------:R-:W-:Y:S06]  /*39f0*/  @P3 BRA `(.L_x_72) ;  /* 0xfffffffc002c3947 */ /* 0x000fec000383ffff */
[----:B------:R-:W-:Y:S01]  /*3a00*/  ULEA UR5, UR6, UR37, 0x3 ;  /* 0x0000002506057291 */ /* 0x000fe2000f8e18ff */
[----:B------:R-:W-:-:S08]  /*3a10*/  SHF.L.U32 R2, R12, 0x1f, RZ ;  /* 0x0000001f0c027819 */ /* 0x000fd000000006ff */
[----:B------:R-:W1:Y:S02]  /*3a20*/  SYNCS.PHASECHK.TRANS64 P0, [UR5+0x1c0], R2 ;  /* 0x0001c002ff0075a7 */ /* 0x000e640008001005 */
[----:B-1----:R-:W-:Y:S05]  /*3a30*/  @P0 BRA `(.L_x_73) ;  /* 0x0000000000080947 */ /* 0x002fea0003800000 */
[----:B------:R-:W1:Y:S02]  /*3a40*/  SYNCS.PHASECHK.TRANS64.TRYWAIT P0, [UR5+0x1c0], R2 ;  /* 0x0001c002ff0075a7 */ /* 0x000e640008001105 */
[----:B-1----:R-:W-:Y:S05]  /*3a50*/  @!P0 BRA `(.L_x_74) ;  /* 0x0000004000dc8947 */ /* 0x002fea0003800000 */
.L_x_73:
[----:B------:R-:W-:-:S04]  /*3a60*/  UIADD3 UR4, UPT, UPT, UR6, 0x1, URZ ;  /* 0x0000000106047890 */ /* 0x000fc8000fffe0ff */
[----:B------:R-:W-:-:S04]  /*3a70*/  UISETP.NE.AND UP0, UPT, UR4, 0x2, UPT ;  /* 0x000000020400788c */ /* 0x000fc8000bf05270 */
[----:B------:R-:W-:Y:S02]  /*3a80*/  USEL UR7, URZ, 0x1, UP0 ;  /* 0x00000001ff077887 */ /* 0x000fe40008000000 */
[----:B------:R-:W-:-:S04]  /*3a90*/  USEL UR4, UR4, URZ, UP0 ;  /* 0x000000ff04047287 */ /* 0x000fc80008000000 */
[----:B------:R-:W-:Y:S01]  /*3aa0*/  ULEA UR4, UR4, UR37, 0x3 ;  /* 0x0000002504047291 */ /* 0x000fe2000f8e18ff */
[----:B-1----:R-:W-:-:S04]  /*3ab0*/  LOP3.LUT R2, R12, UR7, RZ, 0x3c, !PT ;  /* 0x000000070c027c12 */ /* 0x002fc8000f8e3cff */
[----:B------:R-:W-:-:S04]  /*3ac0*/  SHF.L.U32 R0, R2, 0x1f, RZ ;  /* 0x0000001f02007819 */ /* 0x000fc800000006ff */
[----:B------:R-:W1:Y:S02]  /*3ad0*/  SYNCS.PHASECHK.TRANS64 P0, [UR4+0x1c0], R0 ;  /* 0x0001c000ff0075a7 */ /* 0x000e640008001004 */
[----:B-1----:R-:W-:Y:S05]  /*3ae0*/  @P0 EXIT ;  /* 0x000000000000094d */ /* 0x002fea0003800000 */
[----:B------:R-:W-:Y:S02]  /*3af0*/  SHF.L.U32 R2, R2, 0x1f, RZ ;  /* 0x0000001f02027819 */ /* 0x000fe400000006ff */
[----:B------:R-:W-:-:S07]  /*3b00*/  MOV R0, UR4 ;  /* 0x0000000400007c02 */ /* 0x000fce0008000f00 */
.L_x_75:
[----:B-1----:R1:W2:Y:S02]  /*3b10*/  SYNCS.PHASECHK.TRANS64.TRYWAIT P0, [R0+URZ+0x1c0], R2 ;  /* 0x0001c002000075a7 */ /* 0x0022a400080011ff */
[----:B--2---:R-:W-:Y:S05]  /*3b20*/  @!P0 NANOSLEEP.SYNCS 0x989680 ;  /* 0x009896800000895d */ /* 0x004fea0003900000 */
[----:B------:R-:W2:Y:S02]  /*3b30*/  @!P0 SYNCS.PHASECHK.TRANS64 P0, [R0+URZ+0x1c0], R2 ;  /* 0x0001c002000085a7 */ /* 0x000ea400080010ff */
[----:B--2---:R-:W-:Y:S05]  /*3b40*/  @P0 EXIT ;  /* 0x000000000000094d */ /* 0x004fea0003800000 */
[----:B------:R-:W-:Y:S05]  /*3b50*/  BRA `(.L_x_75) ;  /* 0xfffffffc00ec7947 */ /* 0x000fea000383ffff */
.L_x_68:
[----:B------:R-:W-:Y:S05]  /*3b60*/  BRA.U UP4, `(.L_x_76) ;  /* 0x0000001104d87547 */ /* 0x000fea000b800000 */
[----:B------:R-:W-:Y:S01]  /*3b70*/  UMOV UR6, 0x40 ;  /* 0x0000004000067882 */ /* 0x000fe20000000000 */
[----:B------:R-:W-:Y:S01]  /*3b80*/  NOP ;  /* 0x0000000000007918 */ /* 0x000fe20000000000 */
[----:B------:R-:W-:Y:S01]  /*3b90*/  ULEA UR6, UR37, UR6, 0x18 ;  /* 0x0000000625067291 */ /* 0x000fe2000f8ec0ff */
[----:B------:R-:W-:Y:S02]  /*3ba0*/  UMOV UR7, 0x400 ;  /* 0x0000040000077882 */ /* 0x000fe40000000000 */
[----:B------:R-:W-:-:S06]  /*3bb0*/  ULEA UR37, UR37, UR7, 0x18 ;  /* 0x0000000725257291 */ /* 0x000fcc000f8ec0ff */
[----:B------:R-:W1:Y:S02]  /*3bc0*/  LDS.U8 R2, [UR6+0x1c] ;  /* 0x00001c06ff027984 */ /* 0x000e640008000000 */
[----:B-1----:R-:W-:-:S13]  /*3bd0*/  ISETP.NE.AND P0, PT, R2, RZ, PT ;  /* 0x000000ff0200720c */ /* 0x002fda0003f05270 */
[----:B------:R-:W-:Y:S05]  /*3be0*/  @P0 BRA `(.L_x_77) ;  /* 0x0000000400080947 */ /* 0x000fea0003800000 */
[----:B------:R-:W-:Y:S02]  /*3bf0*/  UISETP.NE.U32.AND UP0, UPT, UR5, 0x1, UPT ;  /* 0x000000010500788c */ /* 0x000fe4000bf05070 */
[----:B------:R-:W-:-:S07]  /*3c00*/  UIADD3 UR8, UPT, UPT, UR6, 0x8, URZ ;  /* 0x0000000806087890 */ /* 0x000fce000fffe0ff */
[----:B------:R-:W-:Y:S05]  /*3c10*/  BRA.U !UP0, `(.L_x_78) ;  /* 0x00000001089c7547 */ /* 0x000fea000b800000 */
[----:B------:R-:W-:Y:S01]  /*3c20*/  ELECT P0, URZ, PT ;  /* 0x0000000000ff782f */ /* 0x000fe20003800000 */
[----:B------:R-:W-:-:S12]  /*3c30*/  BSSY B0, `(.L_x_78) ;  /* 0x0000025000007945 */ /* 0x000fd80003800000 */
[----:B------:R-:W-:Y:S05]  /*3c40*/  @!P0 BRA `(.L_x_79) ;  /* 0x00000000008c8947 */ /* 0x000fea0003800000 */
[----:B------:R-:W-:-:S05]  /*3c50*/  UMOV UR7, 0x10 ;  /* 0x0000001000077882 */ /* 0x000fca0000000000 */
[----:B------:R-:W-:Y:S04]  /*3c60*/  DEPBAR.LE SB1, 0x36 ;  /* 0x00009d800000791a */ /* 0x000fe80000000000 */
[----:B------:R-:W1:Y:S02]  /*3c70*/  UTCATOMSWS.2CTA.FIND_AND_SET.ALIGN UP1, UR7, UR7 ;  /* 0x00000007000775e3 */ /* 0x000e640008220800 */
[----:B-1----:R-:W-:Y:S01]  /*3c80*/  MOV R10, UR7 ;  /* 0x00000007000a7c02 */ /* 0x002fe20008000f00 */
[----:B------:R-:W-:Y:S06]  /*3c90*/  BRA.U UP1, `(.L_x_80) ;  /* 0x0000000101187547 */ /* 0x000fec000b800000 */
.L_x_81:
[----:B------:R-:W-:Y:S05]  /*3ca0*/  NANOSLEEP 0x64 ;  /* 0x000000640000795d */ /* 0x000fea0003800000 */
[----:B------:R-:W-:-:S05]  /*3cb0*/  UMOV UR7, 0x10 ;  /* 0x0000001000077882 */ /* 0x000fca0000000000 */
[----:B------:R-:W-:Y:S04]  /*3cc0*/  DEPBAR.LE SB1, 0x36 ;  /* 0x00009d800000791a */ /* 0x000fe80000000000 */
[----:B------:R-:W1:Y:S02]  /*3cd0*/  UTCATOMSWS.2CTA.FIND_AND_SET.ALIGN UP1, UR7, UR7 ;  /* 0x00000007000775e3 */ /* 0x000e640008220800 */
[----:B-1----:R-:W-:Y:S01]  /*3ce0*/  MOV R10, UR7 ;  /* 0x00000007000a7c02 */ /* 0x002fe20008000f00 */
[----:B------:R-:W-:Y:S05]  /*3cf0*/  BRA.U !UP1, `(.L_x_81) ;  /* 0xfffffffd09e87547 */ /* 0x000fea000b83ffff */
.L_x_80:
[----:B------:R-:W1:Y:S01]  /*3d00*/  LDS R5, [UR6+0x10] ;  /* 0x00001006ff057984 */ /* 0x000e620008000800 */
[----:B------:R-:W-:Y:S01]  /*3d10*/  IMAD.U32 R3, RZ, RZ, UR37 ;  /* 0x00000025ff037e24 */ /* 0x000fe2000f8e00ff */
[----:B------:R-:W-:-:S03]  /*3d20*/  MOV R2, UR4 ;  /* 0x0000000400027c02 */ /* 0x000fc60008000f00 */
[----:B------:R-:W-:Y:S01]  /*3d30*/  VIADD R3, R3, 0x260 ;  /* 0x0000026003037836 */ /* 0x000fe20000000000 */
[----:B-1----:R-:W-:-:S04]  /*3d40*/  SHF.L.U32 R5, R5, 0x1f, RZ ;  /* 0x0000001f05057819 */ /* 0x002fc800000006ff */
[----:B------:R-:W1:Y:S02]  /*3d50*/  SYNCS.PHASECHK.TRANS64.TRYWAIT P0, [UR6+0x8], R5 ;  /* 0x00000805ff0075a7 */ /* 0x000e640008001106 */
[----:B-1----:R-:W-:Y:S05]  /*3d60*/  @P0 BRA `(.L_x_82) ;  /* 0x0000000000080947 */ /* 0x002fea0003800000 */
[----:B------:R-:W1:Y:S02]  /*3d70*/  SYNCS.PHASECHK.TRANS64.TRYWAIT P0, [UR6+0x8], R5 ;  /* 0x00000805ff0075a7 */ /* 0x000e640008001106 */
[----:B-1----:R-:W-:Y:S05]  /*3d80*/  @!P0 BRA `(.L_x_83) ;  /* 0x0000004000288947 */ /* 0x002fea0003800000 */
.L_x_82:
[----:B-1----:R-:W-:Y:S01]  /*3d90*/  HFMA2 R4, -RZ, RZ, 0, 5.9604644775390625e-08 ;  /* 0x00000001ff047431 */ /* 0x002fe200000001ff */
[----:B------:R-:W-:Y:S01]  /*3da0*/  UPRMT UR7, UR4, 0x654, UR8 ;  /* 0x0000065404077896 */ /* 0x000fe20008000008 */
[----:B------:R-:W-:Y:S01]  /*3db0*/  IMAD.MOV.U32 R7, RZ, RZ, 0xffff ;  /* 0x0000ffffff077424 */ /* 0x000fe200078e00ff */
[----:B------:R-:W-:Y:S01]  /*3dc0*/  PRMT R2, R2, 0x654, R3 ;  /* 0x0000065402027816 */ /* 0x000fe20000000003 */
[----:B------:R-:W-:Y:S02]  /*3dd0*/  IMAD.MOV.U32 R5, RZ, RZ, 0x4 ;  /* 0x00000004ff057424 */ /* 0x000fe400078e00ff */
[----:B------:R-:W-:Y:S01]  /*3de0*/  IMAD.SHL.U32 R9, R10, 0x20, RZ ;  /* 0x000000200a097824 */ /* 0x000fe200078e00ff */
[----:B------:R-:W-:Y:S02]  /*3df0*/  MOV R3, UR7 ;  /* 0x0000000700037c02 */ /* 0x000fe40008000f00 */
[-C--:B------:R-:W-:Y:S01]  /*3e00*/  SHF.L.U32 R7, R7, R10.reuse, RZ ;  /* 0x0000000a07077219 */ /* 0x080fe200000006ff */
[----:B------:R1:W-:Y:S01]  /*3e10*/  SYNCS.ARRIVE.TRANS64.RED RZ, [UR7], R5 ;  /* 0x00000005ffff79a7 */ /* 0x0003e20008000407 */
[----:B------:R-:W-:Y:S01]  /*3e20*/  SHF.L.U32 R6, R4, R10, RZ ;  /* 0x0000000a04067219 */ /* 0x000fe200000006ff */
[----:B------:R1:W-:Y:S04]  /*3e30*/  STS [UR37+0x260], R9 ;  /* 0x00026009ff007988 */ /* 0x0003e80008000825 */
[----:B------:R1:W-:Y:S04]  /*3e40*/  STAS [R2.64], R10 ;  /* 0x0000000a02007dbd */ /* 0x0003e8000c0008ff */
[----:B------:R1:W-:Y:S04]  /*3e50*/  ATOMS.OR RZ, [UR6+0x14], R7 ;  /* 0x00001407ffff798c */ /* 0x0003e8000b000006 */
[----:B------:R1:W-:Y:S04]  /*3e60*/  ATOMS.OR RZ, [UR6+0x18], R6 ;  /* 0x00001806ffff798c */ /* 0x0003e8000b000006 */
[----:B------:R1:W-:Y:S02]  /*3e70*/  ATOMS.XOR RZ, [UR6+0x10], R4 ;  /* 0x00001004ffff798c */ /* 0x0003e4000b800006 */
.L_x_79:
[----:B------:R-:W-:Y:S05]  /*3e80*/  BSYNC B0 ;  /* 0x0000000000007941 */ /* 0x000fea0003800000 */
.L_x_78:
[----:B------:R-:W-:Y:S05]  /*3e90*/  BRA.U UP0, `(.L_x_84) ;  /* 0x00000001006c7547 */ /* 0x000fea000b800000 */
[----:B------:R-:W-:-:S03]  /*3ea0*/  UMOV UR7, 0xffffffff ;  /* 0xffffffff00077882 */ /* 0x000fc60000000000 */
[----:B------:R-:W-:Y:S05]  /*3eb0*/  BRA.DIV UR7, `(.L_x_85) ;  /* 0x0000003e07f47947 */ /* 0x000fea000b800000 */
[----:B------:R-:W-:-:S13]  /*3ec0*/  ELECT P6, URZ, PT ;  /* 0x0000000000ff782f */ /* 0x000fda00038c0000 */
.L_x_198:
[----:B------:R-:W-:Y:S05]  /*3ed0*/  @!P6 BRA `(.L_x_84) ;  /* 0x00000000005ce947 */ /* 0x000fea0003800000 */
[----:B-1----:R-:W1:Y:S02]  /*3ee0*/  LDS R3, [UR6+0x10] ;  /* 0x00001006ff037984 */ /* 0x002e640008000800 */
[----:B-1----:R-:W-:-:S04]  /*3ef0*/  SHF.L.U32 R3, R3, 0x1f, RZ ;  /* 0x0000001f03037819 */ /* 0x002fc800000006ff */
[----:B------:R-:W1:Y:S02]  /*3f00*/  SYNCS.PHASECHK.TRANS64.TRYWAIT P0, [UR6+0x8], R3 ;  /* 0x00000803ff0075a7 */ /* 0x000e640008001106 */
[----:B-1----:R-:W-:Y:S05]  /*3f10*/  @P0 BRA `(.L_x_86) ;  /* 0x0000000000080947 */ /* 0x002fea0003800000 */
[----:B------:R-:W1:Y:S02]  /*3f20*/  SYNCS.PHASECHK.TRANS64.TRYWAIT P0, [UR6+0x8], R3 ;  /* 0x00000803ff0075a7 */ /* 0x000e640008001106 */
[----:B-1----:R-:W-:Y:S05]  /*3f30*/  @!P0 BRA `(.L_x_87) ;  /* 0x0000003c00f48947 */ /* 0x002fea0003800000 */
.L_x_86:
[----:B------:R-:W2:Y:S01]  /*3f40*/  LDS R5, [UR37+0x260] ;  /* 0x00026025ff057984 */ /* 0x000ea20008000800 */
[----:B-1----:R-:W-:Y:S02]  /*3f50*/  HFMA2 R2, -RZ, RZ, 0, 5.9604644775390625e-08 ;  /* 0x00000001ff027431 */ /* 0x002fe400000001ff */
[----:B------:R-:W-:Y:S01]  /*3f60*/  IMAD.MOV.U32 R3, RZ, RZ, 0xffff ;  /* 0x0000ffffff037424 */ /* 0x000fe200078e00ff */
[----:B------:R-:W-:Y:S01]  /*3f70*/  UPRMT UR7, UR4, 0x654, UR8 ;  /* 0x0000065404077896 */ /* 0x000fe20008000008 */
[----:B--2---:R-:W-:-:S03]  /*3f80*/  IMAD.SHL.U32 R4, R5, 0x20, RZ ;  /* 0x0000002005047824 */ /* 0x004fc600078e00ff */
[-C--:B------:R-:W-:Y:S02]  /*3f90*/  SHF.L.U32 R3, R3, R5.reuse, RZ ;  /* 0x0000000503037219 */ /* 0x080fe400000006ff */
[----:B------:R-:W-:Y:S01]  /*3fa0*/  SHF.L.U32 R5, R2, R5, RZ ;  /* 0x0000000502057219 */ /* 0x000fe200000006ff */
[----:B------:R2:W-:Y:S04]  /*3fb0*/  STS [UR37+0x260], R4 ;  /* 0x00026004ff007988 */ /* 0x0005e80008000825 */
[----:B------:R2:W-:Y:S04]  /*3fc0*/  ATOMS.OR RZ, [UR6+0x14], R3 ;  /* 0x00001403ffff798c */ /* 0x0005e8000b000006 */
[----:B------:R2:W-:Y:S01]  /*3fd0*/  ATOMS.OR RZ, [UR6+0x18], R5 ;  /* 0x00001805ffff798c */ /* 0x0005e2000b000006 */
[----:B------:R-:W-:Y:S03]  /*3fe0*/  SYNCS.ARRIVE.TRANS64.RED.A1T0 RZ, [UR7], RZ ;  /* 0x000000ffffff79a7 */ /* 0x000fe60008100407 */
[----:B------:R2:W-:Y:S01]  /*3ff0*/  ATOMS.XOR RZ, [UR6+0x10], R2 ;  /* 0x00001002ffff798c */ /* 0x0005e2000b800006 */
[----:B------:R-:W-:Y:S05]  /*4000*/  BRA `(.L_x_84) ;  /* 0x0000000000107947 */ /* 0x000fea0003800000 */
.L_x_77:
[----:B------:R-:W-:-:S05]  /*4010*/  MOV R2, 0xffffffff ;  /* 0xffffffff00027802 */ /* 0x000fca0000000f00 */
[----:B------:R1:W-:Y:S02]  /*4020*/  STS [UR37+0x260], R2 ;  /* 0x00026002ff007988 */ /* 0x0003e40008000825 */
[----:B-1----:R-:W-:Y:S02]  /*4030*/  MOV R2, 0x4050 ;  /* 0x0000405000027802 */ /* 0x002fe40000000f00 */
[----:B-----5:R-:W-:Y:S05]  /*4040*/  CALL.REL.NOINC `($__internal_1_$__cuda_sm10x_tcgen05_guardrail_trap_phase_invalid_during_alloc) ;  /* 0x0000004400107944 */ /* 0x020fea0003c00000 */
.L_x_84:
[----:B------:R-:W-:Y:S05]  /*4050*/  WARPSYNC.ALL ;  /* 0x0000000000007948 */ /* 0x000fea0003800000 */
[----:B------:R-:W3:Y:S01]  /*4060*/  S2UR UR7, SR_CgaCtaId ;  /* 0x00000000000779c3 */ /* 0x000ee20000008800 */
[----:B------:R-:W-:Y:S01]  /*4070*/  UMOV UR6, 0x400 ;  /* 0x0000040000067882 */ /* 0x000fe20000000000 */
[----:B------:R-:W-:-:S06]  /*4080*/  NOP ;  /* 0x0000000000007918 */ /* 0x000fcc0000000000 */
[----:B------:R-:W-:Y:S06]  /*4090*/  BAR.ARV 0x6, 0xa0 ;  /* 0x0182800000007b1d */ /* 0x000fec0000002000 */
[----:B------:R-:W4:Y:S01]  /*40a0*/  LDCU UR8, c[0x0][0x38c] ;  /* 0x00007180ff0877ac */ /* 0x000f220008000800 */
[----:B------:R-:W-:Y:S01]  /*40b0*/  LOP3.LUT R0, R0, 0xffff, RZ, 0xc0, !PT ;  /* 0x0000ffff00007812 */ /* 0x000fe200078ec0ff */
[----:B-1----:R-:W-:Y:S01]  /*40c0*/  IMAD.MOV.U32 R9, RZ, RZ, 0x1 ;  /* 0x00000001ff097424 */ /* 0x002fe200078e00ff */
[----:B------:R-:W-:Y:S01]  /*40d0*/  LOP3.LUT R8, R8, 0xffff, RZ, 0xc0, !PT ;  /* 0x0000ffff08087812 */ /* 0x000fe200078ec0ff */
[----:B------:R-:W-:Y:S01]  /*40e0*/  UMOV UR19, URZ ;  /* 0x000000ff00137c82 */ /* 0x000fe20008000000 */
[----:B------:R-:W-:Y:S01]  /*40f0*/  R2UR UR11, R0 ;  /* 0x00000000000b72ca */ /* 0x000fe200000e0000 */
[----:B------:R-:W-:Y:S01]  /*4100*/  UMOV UR18, URZ ;  /* 0x000000ff00127c82 */ /* 0x000fe20008000000 */
[----:B------:R-:W-:Y:S01]  /*4110*/  R2UR UR12, R8 ;  /* 0x00000000080c72ca */ /* 0x000fe200000e0000 */
[----:B------:R-:W-:Y:S01]  /*4120*/  IMAD.MOV.U32 R8, RZ, RZ, RZ ;  /* 0x000000ffff087224 */ /* 0x000fe200078e00ff */
[----:B------:R-:W-:Y:S01]  /*4130*/  UMOV UR17, URZ ;  /* 0x000000ff00117c82 */ /* 0x000fe20008000000 */
[----:B---3--:R-:W-:-:S02]  /*4140*/  ULEA UR7, UR7, UR6, 0x18 ;  /* 0x0000000607077291 */ /* 0x008fc4000f8ec0ff */
[----:B------:R-:W-:Y:S02]  /*4150*/  UISETP.NE.AND UP2, UPT, UR5, URZ, UPT ;  /* 0x000000ff0500728c */ /* 0x000fe4000bf45270 */
[----:B------:R-:W-:Y:S02]  /*4160*/  UIADD3 UR13, UPT, UPT, UR7, 0x1400, URZ ;  /* 0x00001400070d7890 */ /* 0x000fe4000fffe0ff */
[----:B------:R-:W-:Y:S02]  /*4170*/  UIADD3 UR14, UPT, UPT, UR7, 0x31400, URZ ;  /* 0x00031400070e7890 */ /* 0x000fe4000fffe0ff */
[----:B----4-:R-:W-:Y:S01]  /*4180*/  UIADD3 UR8, UPT, UPT, UR8, 0x3f, URZ ;  /* 0x0000003f08087890 */ /* 0x010fe2000fffe0ff */
[----:B--2---:R-:W1:Y:S01]  /*4190*/  LDS R2, [UR7+0x260] ;  /* 0x00026007ff027984 */ /* 0x004e620008000800 */
[----:B------:R-:W-:Y:S02]  /*41a0*/  USHF.R.U32.HI UR13, URZ, 0x4, UR13 ;  /* 0x00000004ff0d7899 */ /* 0x000fe4000801160d */
[----:B------:R-:W-:-:S02]  /*41b0*/  USHF.R.S32.HI UR6, URZ, 0x1f, UR8 ;  /* 0x0000001fff067899 */ /* 0x000fc40008011408 */
[----:B------:R-:W-:Y:S02]  /*41c0*/  USHF.R.U32.HI UR14, URZ, 0x4, UR14 ;  /* 0x00000004ff0e7899 */ /* 0x000fe4000801160e */
[----:B------:R-:W-:Y:S02]  /*41d0*/  ULEA.HI UR6, UR6, UR8, URZ, 0x6 ;  /* 0x0000000806067291 */ /* 0x000fe4000f8f30ff */
[----:B------:R-:W-:Y:S02]  /*41e0*/  ULOP3.LUT UR13, UR13, 0x3fff, URZ, 0xc0, !UPT ;  /* 0x00003fff0d0d7892 */ /* 0x000fe4000f8ec0ff */
[----:B------:R-:W-:Y:S02]  /*41f0*/  USHF.R.S32.HI UR6, URZ, 0x6, UR6 ;  /* 0x00000006ff067899 */ /* 0x000fe40008011406 */
[----:B------:R-:W-:Y:S02]  /*4200*/  ULOP3.LUT UR14, UR14, 0x3fff, URZ, 0xc0, !UPT ;  /* 0x00003fff0e0e7892 */ /* 0x000fe4000f8ec0ff */
[----:B------:R-:W-:Y:S01]  /*4210*/  UISETP.LT.AND UP0, UPT, UR6, 0x1, UPT ;  /* 0x000000010600788c */ /* 0x000fe2000bf01270 */
[----:B------:R-:W-:Y:S01]  /*4220*/  UMOV UR28, 0x0 ;  /* 0x00000000001c7882 */ /* 0x000fe20000000000 */
[----:B------:R-:W-:Y:S01]  /*4230*/  UMOV UR29, 0x8040490 ;  /* 0x08040490001d7882 */ /* 0x000fe20000000000 */
[----:B------:R-:W-:-:S02]  /*4240*/  ULOP3.LUT UR13, UR13, 0x10000, URZ, 0xfc, !UPT ;  /* 0x000100000d0d7892 */ /* 0x000fc4000f8efcff */
[----:B------:R-:W-:Y:S02]  /*4250*/  ULOP3.LUT UR14, UR14, 0x10000, URZ, 0xfc, !UPT ;  /* 0x000100000e0e7892 */ /* 0x000fe4000f8efcff */
[----:B------:R-:W-:Y:S01]  /*4260*/  USEL UR20, UR6, 0x1, !UP0 ;  /* 0x0000000106147887 */ /* 0x000fe2000c000000 */
[----:B------:R-:W-:Y:S01]  /*4270*/  UMOV UR26, 0x0 ;  /* 0x00000000001a7882 */ /* 0x000fe20000000000 */
[----:B------:R-:W-:Y:S01]  /*4280*/  UMOV UR27, 0x8040490 ;  /* 0x08040490001b7882 */ /* 0x000fe20000000000 */
[----:B------:R-:W-:Y:S01]  /*4290*/  UMOV UR24, 0x0 ;  /* 0x0000000000187882 */ /* 0x000fe20000000000 */
[----:B------:R-:W-:Y:S01]  /*42a0*/  UMOV UR25, 0x8040490 ;  /* 0x0804049000197882 */ /* 0x000fe20000000000 */
[----:B------:R-:W-:Y:S01]  /*42b0*/  UMOV UR22, 0x0 ;  /* 0x0000000000167882 */ /* 0x000fe20000000000 */
[----:B------:R-:W-:Y:S01]  /*42c0*/  UMOV UR23, 0x8040490 ;  /* 0x0804049000177882 */ /* 0x000fe20000000000 */
[----:B-1----:R-:W-:Y:S02]  /*42d0*/  R2UR UR21, R2 ;  /* 0x00000000021572ca */ /* 0x002fe400000e0000 */
[----:B------:R-:W-:-:S13]  /*42e0*/  CS2R R2, SRZ ;  /* 0x0000000000027805 */ /* 0x000fda000001ff00 */
.L_x_95:
[C---:B------:R-:W-:Y:S02]  /*42f0*/  LEA R0, R8.reuse, UR7, 0x3 ;  /* 0x0000000708007c11 */ /* 0x040fe4000f8e18ff */
[----:B------:R-:W-:Y:S02]  /*4300*/  SHF.L.U32 R4, R3, 0x1f, RZ ;  /* 0x0000001f03047819 */ /* 0x000fe400000006ff */
[----:B------:R-:W-:Y:S02]  /*4310*/  LEA R5, R8, UR7, 0x4 ;  /* 0x0000000708057c11 */ /* 0x000fe4000f8e20ff */
[----:B------:R-:W1:Y:S02]  /*4320*/  SYNCS.PHASECHK.TRANS64.TRYWAIT P0, [R0+URZ+0x1b0], R4 ;  /* 0x0001b004000075a7 */ /* 0x000e6400080011ff */
[----:B-1-34-:R-:W-:Y:S05]  /*4330*/  @!P0 BRA `(.L_x_88) ;  /* 0x0000003c000c8947 */ /* 0x01afea0003800000 */
.L_x_199:
[----:B-1----:R-:W1:Y:S01]  /*4340*/  LDS.128 R4, [R5+0x240] ;  /* 0x0002400005047984 */ /* 0x002e620000000c00 */
[----:B------:R-:W-:Y:S02]  /*4350*/  VIADD R0, R0, 0x1c0 ;  /* 0x000001c000007836 */ /* 0x000fe40000000000 */
[----:B------:R-:W-:Y:S01]  /*4360*/  VIADD R8, R8, 0x1 ;  /* 0x0000000108087836 */ /* 0x000fe20000000000 */
[----:B------:R-:W-:Y:S01]  /*4370*/  @!PT LDS RZ, [RZ] ;  /* 0x00000000fffff984 */ /* 0x000fe20000000800 */
[----:B------:R-:W-:Y:S01]  /*4380*/  @!PT LDS RZ, [RZ] ;  /* 0x00000000fffff984 */ /* 0x000fe20000000800 */
[----:B------:R-:W-:Y:S01]  /*4390*/  @!PT LDS RZ, [RZ] ;  /* 0x00000000fffff984 */ /* 0x000fe20000000800 */
[----:B------:R-:W-:Y:S01]  /*43a0*/  @!PT LDS RZ, [RZ] ;  /* 0x00000000fffff984 */ /* 0x000fe20000000800 */
[----:B------:R2:W-:Y:S06]  /*43b0*/  MEMBAR.ALL.CTA ;  /* 0x0000000000007992 */ /* 0x0005ec0000008000 */
[----:B--2---:R-:W2:Y:S01]  /*43c0*/  FENCE.VIEW.ASYNC.S ;  /* 0x00000000000073c6 */ /* 0x004ea20000000000 */
[----:B------:R-:W-:-:S04]  /*43d0*/  PRMT R0, RZ, 0x654, R0 ;  /* 0x00000654ff007816 */ /* 0x000fc80000000000 */
[----:B--2---:R2:W-:Y:S01]  /*43e0*/  SYNCS.ARRIVE.TRANS64.RED.A1T0 RZ, [R0+URZ], RZ ;  /* 0x000000ff00ff79a7 */ /* 0x0045e200081004ff */
[----:B-1----:R-:W-:Y:S01]  /*43f0*/  LOP3.LUT P1, RZ, R6, 0x1, RZ, 0xc0, !PT ;  /* 0x0000000106ff7812 */ /* 0x002fe2000782c0ff */
[----:B--2---:R-:W-:-:S12]  /*4400*/  BRA.U UP2, `(.L_x_89) ;  /* 0x0000000502087547 */ /* 0x004fd8000b800000 */
[----:B------:R-:W1:Y:S01]  /*4410*/  LDCU UR8, c[0x0][0x38c] ;  /* 0x00007180ff0877ac */ /* 0x000e620008000800 */
[----:B------:R-:W-:Y:S02]  /*4420*/  PLOP3.LUT P2, PT, PT, PT, PT, 0x80, 0x8 ;  /* 0x000000000008781c */ /* 0x000fe40003f4f070 */
[----:B------:R-:W-:Y:S01]  /*4430*/  SHF.L.U32 R4, R9, 0x1f, RZ ;  /* 0x0000001f09047819 */ /* 0x000fe200000006ff */
[----:B------:R-:W-:Y:S02]  /*4440*/  ULEA UR9, UR19, UR7, 0x3 ;  /* 0x0000000713097291 */ /* 0x000fe4000f8e18ff */
[----:B------:R-:W-:Y:S02]  /*4450*/  ULEA UR10, UR19, UR21, 0x3 ;  /* 0x00000015130a7291 */ /* 0x000fe4000f8e18ff */
[----:B-1----:R-:W-:-:S06]  /*4460*/  UISETP.GE.AND UP0, UPT, UR8, 0x1, UPT ;  /* 0x000000010800788c */ /* 0x002fcc000bf06270 */
[----:B------:R-:W-:-:S05]  /*4470*/  PLOP3.LUT P0, PT, PT, PT, UP0, 0x80, 0x8 ;  /* 0x000000000008781c */ /* 0x000fca0003f0f008 */
[----:B------:R-:W-:-:S08]  /*4480*/  @UP0 ULEA UR8, UR18, UR7, 0x3 ;  /* 0x0000000712080291 */ /* 0x000fd0000f8e18ff */
[----:B------:R-:W-:-:S04]  /*4490*/  @P0 SHF.L.U32 R0, R2, 0x1f, RZ ;  /* 0x0000001f02000819 */ /* 0x000fc800000006ff */
[----:B------:R1:W2:Y:S01]  /*44a0*/  @P0 SYNCS.PHASECHK.TRANS64.TRYWAIT P2, [UR8], R0 ;  /* 0x00000000ff0005a7 */ /* 0x0002a20008041108 */
[----:B------:R-:W3:Y:S02]  /*44b0*/  SYNCS.PHASECHK.TRANS64.TRYWAIT P0, [UR9+0x1f0], R4 ;  /* 0x0001f004ff0075a7 */ /* 0x000ee40008001109 */
[----:B-123--:R-:W-:Y:S05]  /*44c0*/  @!P0 BRA `(.L_x_90) ;  /* 0x0000003800bc8947 */ /* 0x00efea0003800000 */
.L_x_201:
[----:B------:R-:W-:Y:S01]  /*44d0*/  UMOV UR16, UR17 ;  /* 0x0000001100107c82 */ /* 0x000fe20008000000 */
[----:B------:R-:W-:Y:S05]  /*44e0*/  BRA.U !UP0, `(.L_x_91) ;  /* 0x0000000108c07547 */ /* 0x000fea000b800000 */
[----:B------:R-:W-:Y:S02]  /*44f0*/  UIADD3 UR16, UPT, UPT, UR20, UR17, URZ ;  /* 0x0000001114107290 */ /* 0x000fe4000fffe0ff */
[----:B------:R-:W-:Y:S01]  /*4500*/  UPLOP3.LUT UP3, UPT, UPT, UPT, UPT, 0x40, 0x4 ;  /* 0x000000000004789c */ /* 0x000fe20003f6e870 */
[----:B------:R-:W-:Y:S01]  /*4510*/  UMOV UR15, UR6 ;  /* 0x00000006000f7c82 */ /* 0x000fe20008000000 */
[----:B------:R-:W-:-:S09]  /*4520*/  UMOV UR46, UR18 ;  /* 0x00000012002e7c82 */ /* 0x000fd20008000000 */
.L_x_94:
[----:B--2---:R-:W-:Y:S01]  /*4530*/  ULEA UR8, UR46, UR7, 0x3 ;  /* 0x000000072e087291 */ /* 0x004fe2000f8e18ff */
[----:B---3--:R-:W-:Y:S11]  /*4540*/  @P2 BRA `(.L_x_92) ;  /* 0x00000000000c2947 */ /* 0x008ff60003800000 */
[----:B-1----:R-:W-:Y:S04]  /*4550*/  SHF.L.U32 R4, R2, 0x1f, RZ ;  /* 0x0000001f02047819 */ /* 0x002fe800000006ff */
[----:B------:R-:W1:Y:S02]  /*4560*/  SYNCS.PHASECHK.TRANS64.TRYWAIT P0, [UR8], R4 ;  /* 0x00000004ff0075a7 */ /* 0x000e640008001108 */
[----:B-1----:R-:W-:Y:S05]  /*4570*/  @!P0 BRA `(.L_x_93) ;  /* 0x0000003800a88947 */ /* 0x002fea0003800000 */
.L_x_92:
[----:B------:R-:W-:Y:S01]  /*4580*/  UISETP.NE.AND UP0, UPT, UR15, 0x1, UPT ;  /* 0x000000010f00788c */ /* 0x000fe2000bf05270 */
[----:B------:R-:W-:Y:S01]  /*4590*/  PLOP3.LUT P2, PT, PT, PT, PT, 0x80, 0x8 ;  /* 0x000000000008781c */ /* 0x000fe20003f4f070 */
[----:B------:R-:W-:Y:S02]  /*45a0*/  UIADD3 UR18, UPT, UPT, UR46, 0x1, URZ ;  /* 0x000000012e127890 */ /* 0x000fe4000fffe0ff */
[----:B------:R-:W-:Y:S02]  /*45b0*/  ULEA UR32, UR46, UR14, 0x6 ;  /* 0x0000000e2e207291 */ /* 0x000fe4000f8e30ff */
[----:B------:R-:W-:Y:S01]  /*45c0*/  UISETP.NE.AND UP1, UPT, UR18, 0x18, UPT ;  /* 0x000000181200788c */ /* 0x000fe2000bf25270 */
[----:B------:R-:W-:Y:S01]  /*45d0*/  PLOP3.LUT P0, PT, PT, PT, UP0, 0x80, 0x8 ;  /* 0x000000000008781c */ /* 0x000fe20003f0f008 */
[----:B------:R-:W-:Y:S02]  /*45e0*/  UIADD3 UR44, UPT, UPT, UR32, 0x2, URZ ;  /* 0x00000002202c7890 */ /* 0x000fe4000fffe0ff */
[----:B------:R-:W-:Y:S02]  /*45f0*/  USEL UR31, URZ, 0x1, UP1 ;  /* 0x00000001ff1f7887 */ /* 0x000fe40008800000 */
[----:B------:R-:W-:Y:S02]  /*4600*/  USEL UR18, UR18, URZ, UP1 ;  /* 0x000000ff12127287 */ /* 0x000fe40008800000 */
[----:B------:R-:W-:Y:S02]  /*4610*/  UIADD3 UR40, UPT, UPT, UR32, 0x4, URZ ;  /* 0x0000000420287890 */ /* 0x000fe4000fffe0ff */
[----:B------:R-:W-:Y:S01]  /*4620*/  @UP0 ULEA UR30, UR18, UR7, 0x3 ;  /* 0x00000007121e0291 */ /* 0x000fe2000f8e18ff */
[----:B------:R-:W-:Y:S01]  /*4630*/  LOP3.LUT R2, R2, UR31, RZ, 0x3c, !PT ;  /* 0x0000001f02027c12 */ /* 0x000fe2000f8e3cff */
[----:B------:R-:W-:Y:S02]  /*4640*/  UIADD3 UR36, UPT, UPT, UR32, 0x6, URZ ;  /* 0x0000000620247890 */ /* 0x000fe4000fffe0ff */
[----:B------:R-:W-:Y:S01]  /*4650*/  UIADD3 UR8, UPT, UPT, UR8, 0xc0, URZ ;  /* 0x000000c008087890 */ /* 0x000fe2000fffe0ff */
[----:B-1----:R-:W-:Y:S01]  /*4660*/  @P0 SHF.L.U32 R0, R2, 0x1f, RZ ;  /* 0x0000001f02000819 */ /* 0x002fe200000006ff */
[----:B------:R-:W-:Y:S02]  /*4670*/  UIADD3 UR17, UPT, UPT, UR17, 0x1, URZ ;  /* 0x0000000111117890 */ /* 0x000fe4000fffe0ff */
[----:B------:R-:W-:Y:S01]  /*4680*/  UIADD3 UR15, UPT, UPT, UR15, -0x1, URZ ;  /* 0xffffffff0f0f7890 */ /* 0x000fe2000fffe0ff */
[----:B------:R2:W3:Y:S01]  /*4690*/  @P0 SYNCS.PHASECHK.TRANS64.TRYWAIT P2, [UR30], R0 ;  /* 0x00000000ff0005a7 */ /* 0x0004e2000804111e */
[----:B------:R-:W-:Y:S02]  /*46a0*/  ULEA UR30, UR46, UR13, 0x9 ;  /* 0x0000000d2e1e7291 */ /* 0x000fe4000f8e48ff */
[----:B------:R-:W-:Y:S02]  /*46b0*/  UISETP.NE.AND UP0, UPT, UR17, UR16, UPT ;  /* 0x000000101100728c */ /* 0x000fe4000bf05270 */
[----:B------:R-:W-:Y:S02]  /*46c0*/  UIADD3 UR42, UPT, UPT, UR30, 0x2, URZ ;  /* 0x000000021e2a7890 */ /* 0x000fe4000fffe0ff */
[----:B------:R-:W-:Y:S02]  /*46d0*/  UIADD3 UR38, UPT, UPT, UR30, 0x4, URZ ;  /* 0x000000041e267890 */ /* 0x000fe4000fffe0ff */
[----:B------:R-:W-:Y:S01]  /*46e0*/  UIADD3 UR34, UPT, UPT, UR30, 0x6, URZ ;  /* 0x000000061e227890 */ /* 0x000fe2000fffe0ff */
[----:B------:R-:W-:Y:S01]  /*46f0*/  UMOV UR33, 0x40004000 ;  /* 0x4000400000217882 */ /* 0x000fe20000000000 */
[----:B------:R-:W-:Y:S01]  /*4700*/  UMOV UR31, 0x40004040 ;  /* 0x40004040001f7882 */ /* 0x000fe20000000000 */
[----:B------:R-:W-:Y:S01]  /*4710*/  UMOV UR45, 0x40004000 ;  /* 0x40004000002d7882 */ /* 0x000fe20000000000 */
[----:B------:R2:W-:Y:S01]  /*4720*/  UTCHMMA.2CTA gdesc[UR30], gdesc[UR32], tmem[UR10], tmem[UR28], idesc[UR29], UP3 ;  /* 0x00ff1c201e0075ea */ /* 0x0005e20009a0000a */
[----:B------:R-:W-:Y:S01]  /*4730*/  UPLOP3.LUT UP3, UPT, UPT, UPT, UPT, 0x80, 0x8 ;  /* 0x000000000008789c */ /* 0x000fe20003f6f070 */
[----:B------:R-:W-:Y:S01]  /*4740*/  UMOV UR43, 0x40004040 ;  /* 0x40004040002b7882 */ /* 0x000fe20000000000 */
[----:B------:R-:W-:Y:S01]  /*4750*/  UMOV UR41, 0x40004000 ;  /* 0x4000400000297882 */ /* 0x000fe20000000000 */
[----:B------:R2:W-:Y:S01]  /*4760*/  UTCHMMA.2CTA gdesc[UR42], gdesc[UR44], tmem[UR10], tmem[UR26], idesc[UR27], UPT ;  /* 0x00ff1a2c2a0075ea */ /* 0x0005e2000ba0000a */
[----:B------:R-:W-:Y:S01]  /*4770*/  UMOV UR39, 0x40004040 ;  /* 0x4000404000277882 */ /* 0x000fe20000000000 */
[----:B------:R-:W-:Y:S01]  /*4780*/  UMOV UR37, 0x40004000 ;  /* 0x4000400000257882 */ /* 0x000fe20000000000 */
[----:B------:R-:W-:Y:S01]  /*4790*/  UMOV UR35, 0x40004040 ;  /* 0x4000404000237882 */ /* 0x000fe20000000000 */
[----:B------:R2:W-:Y:S01]  /*47a0*/  UTCHMMA.2CTA gdesc[UR38], gdesc[UR40], tmem[UR10], tmem[UR24], idesc[UR25], UPT ;  /* 0x00ff1828260075ea */ /* 0x0005e2000ba0000a */
[----:B------:R2:W-:Y:S01]  /*47b0*/  UTCHMMA.2CTA gdesc[UR34], gdesc[UR36], tmem[UR10], tmem[UR22], idesc[UR23], UPT ;  /* 0x00ff1624220075ea */ /* 0x0005e2000ba0000a */
[----:B------:R2:W-:Y:S01]  /*47c0*/  UTCBAR.2CTA.MULTICAST [UR8], URZ, UR12 ;  /* 0x000000ff080073e9 */ /* 0x0005e2000820080c */
[----:B------:R-:W-:Y:S01]  /*47d0*/  UMOV UR46, UR18 ;  /* 0x00000012002e7c82 */ /* 0x000fe20008000000 */
[----:B------:R-:W-:Y:S05]  /*47e0*/  BRA.U UP0, `(.L_x_94) ;  /* 0xfffffffd00507547 */ /* 0x000fea000b83ffff */
.L_x_91:
[----:B------:R-:W-:Y:S01]  /*47f0*/  UIADD3 UR9, UPT, UPT, UR9, 0x1d0, URZ ;  /* 0x000001d009097890 */ /* 0x000fe2000fffe0ff */
[----:B------:R-:W-:-:S08]  /*4800*/  UMOV UR17, UR16 ;  /* 0x0000001000117c82 */ /* 0x000fd00008000000 */
[----:B------:R4:W-:Y:S01]  /*4810*/  UTCBAR.2CTA.MULTICAST [UR9], URZ, UR11 ;  /* 0x000000ff090073e9 */ /* 0x0009e2000820080b */
[----:B------:R-:W-:Y:S02]  /*4820*/  NOP ;  /* 0x0000000000007918 */ /* 0x000fe40000000000 */
.L_x_89:
[----:B------:R-:W-:Y:S01]  /*4830*/  UIADD3 UR19, UPT, UPT, UR19, 0x1, URZ ;  /* 0x0000000113137890 */ /* 0x000fe2000fffe0ff */
[----:B------:R-:W-:-:S03]  /*4840*/  ISETP.NE.AND P0, PT, R8, 0x2, PT ;  /* 0x000000020800780c */ /* 0x000fc60003f05270 */
[----:B------:R-:W-:Y:S01]  /*4850*/  UISETP.NE.AND UP0, UPT, UR19, 0x4, UPT ;  /* 0x000000041300788c */ /* 0x000fe2000bf05270 */
[----:B-12---:R-:W-:Y:S02]  /*4860*/  SEL R0, RZ, 0x1, P0 ;  /* 0x00000001ff007807 */ /* 0x006fe40000000000 */
[----:B------:R-:W-:Y:S01]  /*4870*/  SEL R8, R8, RZ, P0 ;  /* 0x000000ff08087207 */ /* 0x000fe20000000000 */
[----:B------:R-:W-:Y:S01]  /*4880*/  USEL UR8, URZ, 0x1, UP0 ;  /* 0x00000001ff087887 */ /* 0x000fe20008000000 */
[----:B------:R-:W-:Y:S01]  /*4890*/  LOP3.LUT R3, R3, R0, RZ, 0x3c, !PT ;  /* 0x0000000003037212 */ /* 0x000fe200078e3cff */
[----:B------:R-:W-:-:S04]  /*48a0*/  USEL UR19, UR19, URZ, UP0 ;  /* 0x000000ff13137287 */ /* 0x000fc80008000000 */
[----:B------:R-:W-:Y:S01]  /*48b0*/  LOP3.LUT R9, R9, UR8, RZ, 0x3c, !PT ;  /* 0x0000000809097c12 */ /* 0x000fe2000f8e3cff */
[----:B------:R-:W-:Y:S07]  /*48c0*/  @P1 BRA `(.L_x_95) ;  /* 0xfffffff800881947 */ /* 0x000fee000383ffff */
[----:B------:R-:W1:Y:S01]  /*48d0*/  S2UR UR6, SR_CgaCtaId ;  /* 0x00000000000679c3 */ /* 0x000e620000008800 */
[----:B------:R-:W-:Y:S01]  /*48e0*/  ELECT P0, URZ, PT ;  /* 0x0000000000ff782f */ /* 0x000fe20003800000 */
[----:B------:R-:W-:Y:S01]  /*48f0*/  HFMA2 R0, -RZ, RZ, 0, 5.9604644775390625e-08 ;  /* 0x00000001ff007431 */ /* 0x000fe200000001ff */
[----:B------:R-:W-:-:S05]  /*4900*/  UMOV UR8, 0x40 ;  /* 0x0000004000087882 */ /* 0x000fca0000000000 */
[----:B------:R-:W-:Y:S01]  /*4910*/  UVIRTCOUNT.DEALLOC.SMPOOL 0x80 ;  /* 0x000000800000784c */ /* 0x000fe20000000000 */
[----:B------:R-:W-:Y:S02]  /*4920*/  UISETP.NE.AND UP0, UPT, UR5, URZ, UPT ;  /* 0x000000ff0500728c */ /* 0x000fe4000bf05270 */
[----:B-1----:R-:W-:-:S09]  /*4930*/  ULEA UR6, UR6, UR8, 0x18 ;  /* 0x0000000806067291 */ /* 0x002fd2000f8ec0ff */
[----:B------:R1:W-:Y:S01]  /*4940*/  @P0 STS.U8 [UR6+0x1c], R0 ;  /* 0x00001c00ff000988 */ /* 0x0003e20008000006 */
[----:B------:R-:W-:Y:S05]  /*4950*/  BRA.U UP0, `(.L_x_96) ;  /* 0x0000000100a07547 */ /* 0x000fea000b800000 */
[----:B------:R-:W-:Y:S01]  /*4960*/  UIADD3 UR5, UPT, UPT, UR7, 0x1f0, URZ ;  /* 0x000001f007057890 */ /* 0x000fe2000fffe0ff */
[----:B------:R-:W-:-:S03]  /*4970*/  SHF.L.U32 R2, R9, 0x1f, RZ ;  /* 0x0000001f09027819 */ /* 0x000fc600000006ff */
[----:B------:R-:W-:-:S09]  /*4980*/  ULEA UR8, UR19, UR5, 0x3 ;  /* 0x0000000513087291 */ /* 0x000fd2000f8e18ff */
[----:B------:R-:W2:Y:S02]  /*4990*/  SYNCS.PHASECHK.TRANS64.TRYWAIT P0, [UR8], R2 ;  /* 0x00000002ff0075a7 */ /* 0x000ea40008001108 */
[----:B--2---:R-:W-:Y:S05]  /*49a0*/  @!P0 BRA `(.L_x_97) ;  /* 0x0000003400b48947 */ /* 0x004fea0003800000 */
.L_x_204:
[----:B----4-:R-:W-:-:S04]  /*49b0*/  UIADD3 UR9, UPT, UPT, UR19, 0x1, URZ ;  /* 0x0000000113097890 */ /* 0x010fc8000fffe0ff */
        /* <DEDUP_REMOVED lines=8> */
.L_x_206:
        /* <DEDUP_REMOVED lines=9> */
.L_x_208:
[----:B------:R-:W-:-:S04]  /*4ad0*/  UIADD3 UR9, UPT, UPT, UR9, 0x1, URZ ;  /* 0x0000000109097890 */ /* 0x000fc8000fffe0ff */
[----:B------:R-:W-:-:S04]  /*4ae0*/  UISETP.NE.AND UP1, UPT, UR9, 0x4, UPT ;  /* 0x000000040900788c */ /* 0x000fc8000bf25270 */
[----:B------:R-:W-:Y:S02]  /*4af0*/  USEL UR8, URZ, 0x1, UP1 ;  /* 0x00000001ff087887 */ /* 0x000fe40008800000 */
[----:B------:R-:W-:-:S04]  /*4b00*/  USEL UR9, UR9, URZ, UP1 ;  /* 0x000000ff09097287 */ /* 0x000fc80008800000 */
[----:B------:R-:W-:Y:S01]  /*4b10*/  ULEA UR9, UR9, UR5, 0x3 ;  /* 0x0000000509097291 */ /* 0x000fe2000f8e18ff */
[----:B------:R-:W-:-:S04]  /*4b20*/  LOP3.LUT R2, R2, UR8, RZ, 0x3c, !PT ;  /* 0x0000000802027c12 */ /* 0x000fc8000f8e3cff */
[----:B------:R-:W-:Y:S01]  /*4b30*/  SHF.L.U32 R2, R2, 0x1f, RZ ;  /* 0x0000001f02027819 */ /* 0x000fe200000006ff */
[----:B-1----:R-:W-:-:S04]  /*4b40*/  IMAD.U32 R0, RZ, RZ, UR9 ;  /* 0x00000009ff007e24 */ /* 0x002fc8000f8e00ff */
[----:B------:R1:W2:Y:S03]  /*4b50*/  SYNCS.PHASECHK.TRANS64.TRYWAIT P0, [R0+URZ], R2 ;  /* 0x00000002000075a7 */ /* 0x0002a600080011ff */
[----:B--2---:R-:W-:Y:S05]  /*4b60*/  @!P0 NANOSLEEP.SYNCS 0x989680 ;  /* 0x009896800000895d */ /* 0x004fea0003900000 */
[----:B------:R-:W2:Y:S02]  /*4b70*/  @!P0 SYNCS.PHASECHK.TRANS64 P0, [R0+URZ], R2 ;  /* 0x00000002000085a7 */ /* 0x000ea400080010ff */
[----:B--2---:R-:W-:Y:S05]  /*4b80*/  @P0 BRA `(.L_x_100) ;  /* 0x0000000000200947 */ /* 0x004fea0003800000 */
.L_x_101:
[----:B--2---:R2:W4:Y:S02]  /*4b90*/  SYNCS.PHASECHK.TRANS64.TRYWAIT P0, [R0+URZ], R2 ;  /* 0x00000002000075a7 */ /* 0x00452400080011ff */
[----:B----4-:R-:W-:Y:S05]  /*4ba0*/  @!P0 NANOSLEEP.SYNCS 0x989680 ;  /* 0x009896800000895d */ /* 0x010fea0003900000 */
[----:B------:R-:W4:Y:S02]  /*4bb0*/  @!P0 SYNCS.PHASECHK.TRANS64 P0, [R0+URZ], R2 ;  /* 0x00000002000085a7 */ /* 0x000f2400080010ff */
[----:B----4-:R-:W-:Y:S05]  /*4bc0*/  @!P0 BRA `(.L_x_101) ;  /* 0xfffffffc00f08947 */ /* 0x010fea000383ffff */
[----:B------:R-:W-:Y:S05]  /*4bd0*/  BRA `(.L_x_100) ;  /* 0x00000000000c7947 */ /* 0x000fea0003800000 */
.L_x_96:
[----:B------:R-:W-:-:S04]  /*4be0*/  UIADD3 UR5, UPT, UPT, UR7, 0x230, URZ ;  /* 0x0000023007057890 */ /* 0x000fc8000fffe0ff */
[----:B------:R-:W-:-:S09]  /*4bf0*/  UPRMT UR5, UR4, 0x654, UR5 ;  /* 0x0000065404057896 */ /* 0x000fd20008000005 */
[----:B------:R-:W-:Y:S03]  /*4c00*/  SYNCS.ARRIVE.TRANS64.RED.A1T0 RZ, [UR5], RZ ;  /* 0x000000ffffff79a7 */ /* 0x000fe60008100405 */
.L_x_100:
[----:B-12---:R-:W-:Y:S01]  /*4c10*/  SHF.L.U32 R2, RZ, 0x1f, RZ ;  /* 0x0000001fff027819 */ /* 0x006fe200000006ff */
[----:B------:R-:W-:Y:S01]  /*4c20*/  UIADD3 UR5, UPT, UPT, UR7, 0x230, URZ ;  /* 0x0000023007057890 */ /* 0x000fe2000fffe0ff */
[----:B------:R-:W-:Y:S02]  /*4c30*/  PLOP3.LUT P0, PT, PT, PT, UP0, 0x80, 0x8 ;  /* 0x000000000008781c */ /* 0x000fe40003f0f008 */
[----:B------:R-:W1:Y:S02]  /*4c40*/  SYNCS.PHASECHK.TRANS64.TRYWAIT P1, [UR7+0x230], R2 ;  /* 0x00023002ff0075a7 */ /* 0x000e640008021107 */
[----:B-1----:R-:W-:Y:S09]  /*4c50*/  @!P1 BRA `(.L_x_102) ;  /* 0x0000003400509947 */ /* 0x002ff20003800000 */
.L_x_210:
[----:B------:R-:W-:Y:S01]  /*4c60*/  @!UP0 UPRMT UR5, UR4, 0x654, UR5 ;  /* 0x0000065404058896 */ /* 0x000fe20008000005 */
[----:B------:R-:W-:Y:S02]  /*4c70*/  UMOV UR8, 0xffff ;  /* 0x0000ffff00087882 */ /* 0x000fe40000000000 */
[----:B------:R-:W-:-:S06]  /*4c80*/  UMOV UR4, 0x1 ;  /* 0x0000000100047882 */ /* 0x000fcc0000000000 */
[----:B------:R-:W-:Y:S01]  /*4c90*/  @!P0 SYNCS.ARRIVE.TRANS64.RED.A1T0 RZ, [UR5], RZ ;  /* 0x000000ffffff89a7 */ /* 0x000fe20008100405 */
[----:B------:R-:W-:Y:S01]  /*4ca0*/  NOP ;  /* 0x0000000000007918 */ /* 0x000fe20000000000 */
[----:B-1----:R-:W1:Y:S01]  /*4cb0*/  LDS R0, [UR6+0x14] ;  /* 0x00001406ff007984 */ /* 0x002e620008000800 */
[----:B------:R-:W-:-:S04]  /*4cc0*/  ULOP3.LUT UR5, UR21, 0xffff, URZ, 0xc0, !UPT ;  /* 0x0000ffff15057892 */ /* 0x000fc8000f8ec0ff */
[----:B------:R-:W-:-:S04]  /*4cd0*/  USHF.R.U32.HI UR5, URZ, 0x5, UR5 ;  /* 0x00000005ff057899 */ /* 0x000fc80008011605 */
[----:B------:R-:W-:Y:S02]  /*4ce0*/  USHF.L.U32 UR8, UR8, UR5, URZ ;  /* 0x0000000508087299 */ /* 0x000fe400080006ff */
[----:B------:R-:W-:-:S04]  /*4cf0*/  USHF.L.U32 UR4, UR4, UR5, URZ ;  /* 0x0000000504047299 */ /* 0x000fc800080006ff */
[----:B-1----:R-:W-:-:S04]  /*4d00*/  LOP3.LUT R0, R0, UR8, RZ, 0xc0, !PT ;  /* 0x0000000800007c12 */ /* 0x002fc8000f8ec0ff */
[----:B------:R-:W-:-:S13]  /*4d10*/  ISETP.NE.AND P0, PT, R0, UR8, PT ;  /* 0x0000000800007c0c */ /* 0x000fda000bf05270 */
[----:B------:R-:W-:Y:S05]  /*4d20*/  @P0 BRA `(.L_x_103) ;  /* 0x0000000000580947 */ /* 0x000fea0003800000 */
[----:B------:R-:W1:Y:S02]  /*4d30*/  LDS R0, [UR6+0x18] ;  /* 0x00001806ff007984 */ /* 0x000e640008000800 */
[----:B-1----:R-:W-:-:S04]  /*4d40*/  LOP3.LUT R0, R0, UR4, RZ, 0xc0, !PT ;  /* 0x0000000400007c12 */ /* 0x002fc8000f8ec0ff */
[----:B------:R-:W-:-:S13]  /*4d50*/  ISETP.NE.AND P0, PT, R0, UR4, PT ;  /* 0x0000000400007c0c */ /* 0x000fda000bf05270 */
[----:B------:R-:W-:Y:S05]  /*4d60*/  @P0 BRA `(.L_x_104) ;  /* 0x00000000003c0947 */ /* 0x000fea0003800000 */
[----:B------:R-:W1:Y:S01]  /*4d70*/  S2R R2, SR_LANEID ;  /* 0x0000000000027919 */ /* 0x000e620000000000 */
[----:B------:R-:W-:Y:S01]  /*4d80*/  ULOP3.LUT UR8, URZ, UR8, URZ, 0x33, !UPT ;  /* 0x00000008ff087292 */ /* 0x000fe2000f8e33ff */
[----:B------:R-:W-:Y:S02]  /*4d90*/  VOTEU.ANY UR7, UPT, PT ;  /* 0x0000000000077886 */ /* 0x000fe400038e0100 */
[----:B------:R-:W-:-:S03]  /*4da0*/  UFLO.U32 UR7, UR7 ;  /* 0x00000007000772bd */ /* 0x000fc600080e0000 */
[----:B------:R-:W-:-:S04]  /*4db0*/  IMAD.U32 R0, RZ, RZ, UR8 ;  /* 0x00000008ff007e24 */ /* 0x000fc8000f8e00ff */
[----:B------:R2:W3:Y:S02]  /*4dc0*/  REDUX UR5, R0 ;  /* 0x00000000000573c4 */ /* 0x0004e40000000000 */
[----:B------:R1:W-:Y:S02]  /*4dd0*/  UTCATOMSWS.AND URZ, UR8 ;  /* 0x0000000800ff79e3 */ /* 0x0003e40008000000 */
[----:B-1----:R-:W-:Y:S02]  /*4de0*/  ISETP.EQ.U32.AND P0, PT, R2, UR7, PT ;  /* 0x0000000702007c0c */ /* 0x002fe4000bf02070 */
[----:B--2---:R-:W-:Y:S02]  /*4df0*/  LOP3.LUT R0, RZ, UR4, RZ, 0x33, !PT ;  /* 0x00000004ff007c12 */ /* 0x004fe4000f8e33ff */
[----:B---3--:R-:W-:Y:S02]  /*4e00*/  MOV R2, UR5 ;  /* 0x0000000500027c02 */ /* 0x008fe40008000f00 */
[----:B------:R-:W1:Y:S07]  /*4e10*/  REDUX UR4, R0 ;  /* 0x00000000000473c4 */ /* 0x000e6e0000000000 */
[----:B------:R2:W-:Y:S01]  /*4e20*/  @P0 ATOMS.AND RZ, [UR6+0x14], R2 ;  /* 0x00001402ffff098c */ /* 0x0005e2000a800006 */
[----:B-1----:R-:W-:-:S05]  /*4e30*/  IMAD.U32 R0, RZ, RZ, UR4 ;  /* 0x00000004ff007e24 */ /* 0x002fca000f8e00ff */
[----:B------:R2:W-:Y:S01]  /*4e40*/  @P0 ATOMS.AND RZ, [UR6+0x18], R0 ;  /* 0x00001800ffff098c */ /* 0x0005e2000a800006 */
[----:B------:R-:W-:Y:S05]  /*4e50*/  BRA `(.L_x_105) ;  /* 0x0000000000147947 */ /* 0x000fea0003800000 */
.L_x_104:
[----:B------:R-:W-:Y:S02]  /*4e60*/  MOV R2, 0x4e80 ;  /* 0x00004e8000027802 */ /* 0x000fe40000000f00 */
[----:B---345:R-:W-:Y:S05]  /*4e70*/  CALL.REL.NOINC `($__internal_0_$__cuda_sm10x_tcgen05_guardrail_trap_col_being_dealloced_not_returned_by_alloc) ;  /* 0x0000003400787944 */ /* 0x038fea0003c00000 */
[----:B------:R-:W-:Y:S05]  /*4e80*/  BRA `(.L_x_105) ;  /* 0x0000000000087947 */ /* 0x000fea0003800000 */
.L_x_103:
[----:B------:R-:W-:Y:S02]  /*4e90*/  MOV R2, 0x4eb0 ;  /* 0x00004eb000027802 */ /* 0x000fe40000000f00 */
[----:B---345:R-:W-:Y:S05]  /*4ea0*/  CALL.REL.NOINC `($__internal_2_$__cuda_sm10x_tcgen05_guardrail_trap_unallocated_columns_being_dealloced) ;  /* 0x0000003400847944 */ /* 0x038fea0003c00000 */
.L_x_105:
[----:B------:R-:W-:Y:S01]  /*4eb0*/  NOP ;  /* 0x0000000000007918 */ /* 0x000fe20000000000 */
[----:B----4-:R-:W-:Y:S05]  /*4ec0*/  EXIT ;  /* 0x000000000000794d */ /* 0x010fea0003800000 */
.L_x_76:
[----:B------:R-:W-:-:S09]  /*4ed0*/  UISETP.NE.OR UP5, UPT, UR10, 0x3, !UP5 ;  /* 0x000000030a00788c */ /* 0x000fd2000efa5670 */
[----:B------:R-:W-:Y:S05]  /*4ee0*/  BRA.U UP5, `(.L_x_106) ;  /* 0x0000000d050c7547 */ /* 0x000fea000b800000 */
[----:B------:R-:W1:Y:S01]  /*4ef0*/  LDC R0, c[0x0][0xb30] ;  /* 0x0002cc00ff007b82 */ /* 0x000e620000000800 */
[----:B------:R-:W2:Y:S01]  /*4f00*/  LDCU.64 UR8, c[0x0][0x888] ;  /* 0x00011100ff0877ac */ /* 0x000ea20008000a00 */
[----:B------:R-:W-:Y:S01]  /*4f10*/  IMAD.MOV.U32 R28, RZ, RZ, 0x1 ;  /* 0x00000001ff1c7424 */ /* 0x000fe200078e00ff */
[----:B------:R-:W-:Y:S01]  /*4f20*/  CS2R R26, SRZ ;  /* 0x00000000001a7805 */ /* 0x000fe2000001ff00 */
[----:B------:R-:W-:Y:S01]  /*4f30*/  IMAD.MOV.U32 R24, RZ, RZ, 0x800 ;  /* 0x00000800ff187424 */ /* 0x000fe200078e00ff */
[----:B------:R-:W3:Y:S03]  /*4f40*/  LDCU.64 UR4, c[0x0][0x890] ;  /* 0x00011200ff0477ac */ /* 0x000ee60008000a00 */
[----:B------:R-:W4:Y:S01]  /*4f50*/  LDC R23, c[0x0][0x370] ;  /* 0x0000dc00ff177b82 */ /* 0x000f220000000800 */
[----:B------:R-:W-:Y:S01]  /*4f60*/  UMOV UR6, 0x400 ;  /* 0x0000040000067882 */ /* 0x000fe20000000000 */
[----:B------:R-:W-:-:S02]  /*4f70*/  UPLOP3.LUT UP1, UPT, UPT, UPT, UPT, 0x40, 0x4 ;  /* 0x000000000004789c */ /* 0x000fc40003f2e870 */
[----:B------:R-:W-:Y:S01]  /*4f80*/  ULEA UR6, UR37, UR6, 0x18 ;  /* 0x0000000625067291 */ /* 0x000fe2000f8ec0ff */
[----:B------:R-:W-:-:S03]  /*4f90*/  UMOV UR15, URZ ;  /* 0x000000ff000f7c82 */ /* 0x000fc60008000000 */
[----:B------:R-:W4:Y:S01]  /*4fa0*/  LDC R3, c[0x0][0xb0c] ;  /* 0x0002c300ff037b82 */ /* 0x000f220000000800 */
[----:B--2---:R-:W-:Y:S02]  /*4fb0*/  UISETP.NE.U32.AND UP2, UPT, UR8, URZ, UPT ;  /* 0x000000ff0800728c */ /* 0x004fe4000bf45070 */
[----:B---3--:R-:W-:-:S05]  /*4fc0*/  UISETP.NE.U32.AND UP3, UPT, UR4, URZ, UPT ;  /* 0x000000ff0400728c */ /* 0x008fca000bf65070 */
[----:B------:R-:W2:Y:S01]  /*4fd0*/  LDC R20, c[0x0][0xb20] ;  /* 0x0002c800ff147b82 */ /* 0x000ea20000000800 */
[----:B-1----:R-:W-:Y:S01]  /*4fe0*/  ISETP.NE.AND P1, PT, R0, 0x1, PT ;  /* 0x000000010000780c */ /* 0x002fe20003f25270 */
[----:B------:R-:W-:Y:S02]  /*4ff0*/  UISETP.NE.AND.EX UP2, UPT, UR9, URZ, UPT, UP2 ;  /* 0x000000ff0900728c */ /* 0x000fe4000bf45320 */
[----:B------:R-:W-:-:S04]  /*5000*/  UISETP.NE.AND.EX UP3, UPT, UR5, URZ, UPT, UP3 ;  /* 0x000000ff0500728c */ /* 0x000fc8000bf65330 */
[----:B------:R-:W1:Y:S08]  /*5010*/  LDC.64 R32, c[0x0][0x348] ;  /* 0x0000d200ff207b82 */ /* 0x000e700000000a00 */
[----:B------:R-:W3:Y:S08]  /*5020*/  LDC.64 R14, c[0x0][0xb10] ;  /* 0x0002c400ff0e7b82 */ /* 0x000ef00000000a00 */
[----:B------:R-:W1:Y:S08]  /*5030*/  LDC.64 R6, c[0x0][0xb18] ;  /* 0x0002c600ff067b82 */ /* 0x000e700000000a00 */
[----:B------:R-:W1:Y:S08]  /*5040*/  LDC.64 R4, c[0x0][0xb28] ;  /* 0x0002ca00ff047b82 */ /* 0x000e700000000a00 */
[----:B--2-4-:R-:W1:Y:S02]  /*5050*/  LDC R21, c[0x0][0x374] ;  /* 0x0000dd00ff157b82 */ /* 0x014e640000000800 */
.L_x_114:
[C---:B------:R-:W-:Y:S02]  /*5060*/  LEA R0, R27.reuse, UR6, 0x3 ;  /* 0x000000061b007c11 */ /* 0x040fe4000f8e18ff */
[----:B------:R-:W-:Y:S02]  /*5070*/  SHF.L.U32 R2, R26, 0x1f, RZ ;  /* 0x0000001f1a027819 */ /* 0x000fe400000006ff */
[----:B------:R-:W-:Y:S02]  /*5080*/  LEA R16, R27, UR6, 0x4 ;  /* 0x000000061b107c11 */ /* 0x000fe4000f8e20ff */
[----:B--2---:R-:W2:Y:S02]  /*5090*/  SYNCS.PHASECHK.TRANS64.TRYWAIT P0, [R0+URZ+0x1b0], R2 ;  /* 0x0001b002000075a7 */ /* 0x004ea400080011ff */
[----:B--2---:R-:W-:Y:S05]  /*50a0*/  @!P0 BRA `(.L_x_107) ;  /* 0x0000003000548947 */ /* 0x004fea0003800000 */
.L_x_211:
[----:B------:R-:W-:Y:S01]  /*50b0*/  ISETP.GE.AND P0, PT, R22, 0x1, PT ;  /* 0x000000011600780c */ /* 0x000fe20003f06270 */
[----:B------:R-:W4:Y:S01]  /*50c0*/  LDS.128 R16, [R16+0x240] ;  /* 0x0002400010107984 */ /* 0x000f220000000c00 */
[----:B------:R-:W-:Y:S01]  /*50d0*/  ISETP.NE.U32.AND P4, PT, RZ, UR4, PT ;  /* 0x00000004ff007c0c */ /* 0x000fe2000bf85070 */
[----:B--2---:R-:W-:Y:S03]  /*50e0*/  VIADD R0, R0, 0x1c0 ;  /* 0x000001c000007836 */ /* 0x004fe60000000000 */
[----:B------:R-:W-:Y:S01]  /*50f0*/  ISETP.NE.AND.EX P4, PT, RZ, UR5, PT, P4 ;  /* 0x00000005ff007c0c */ /* 0x000fe2000bf85340 */
[----:B------:R-:W-:Y:S01]  /*5100*/  @!PT LDS RZ, [RZ] ;  /* 0x00000000fffff984 */ /* 0x000fe20000000800 */
[----:B------:R-:W-:Y:S01]  /*5110*/  @!PT LDS RZ, [RZ] ;  /* 0x00000000fffff984 */ /* 0x000fe20000000800 */
[----:B------:R-:W-:Y:S01]  /*5120*/  @!PT LDS RZ, [RZ] ;  /* 0x00000000fffff984 */ /* 0x000fe20000000800 */
[----:B------:R-:W-:Y:S01]  /*5130*/  @!PT LDS RZ, [RZ] ;  /* 0x00000000fffff984 */ /* 0x000fe20000000800 */
[----:B------:R2:W-:Y:S06]  /*5140*/  MEMBAR.ALL.CTA ;  /* 0x0000000000007992 */ /* 0x0005ec0000008000 */
[----:B--2---:R-:W2:Y:S01]  /*5150*/  FENCE.VIEW.ASYNC.S ;  /* 0x00000000000073c6 */ /* 0x004ea20000000000 */
[----:B------:R-:W-:Y:S04]  /*5160*/  PRMT R0, RZ, 0x654, R0 ;  /* 0x00000654ff007816 */ /* 0x000fe80000000000 */
[----:B--2---:R2:W-:Y:S01]  /*5170*/  SYNCS.ARRIVE.TRANS64.RED.A1T0 RZ, [R0+URZ], RZ ;  /* 0x000000ff00ff79a7 */ /* 0x0045e200081004ff */
[----:B----4-:R-:W-:Y:S11]  /*5180*/  LOP3.LUT P3, RZ, R18, 0x1, RZ, 0xc0, !PT ;  /* 0x0000000112ff7812 */ /* 0x010ff6000786c0ff */
[----:B------:R-:W-:Y:S02]  /*5190*/  @!UPT UIADD3 URZ, UPT, UPT, URZ, URZ, URZ ;  /* 0x000000fffffff290 */ /* 0x000fe4000fffe0ff */
[----:B------:R-:W-:Y:S02]  /*51a0*/  @P3 MOV R11, R16 ;  /* 0x00000010000b3202 */ /* 0x000fe40000000f00 */
[----:B------:R-:W-:Y:S01]  /*51b0*/  @P3 LOP3.LUT R10, R17, 0xffff, RZ, 0xc0, !PT ;  /* 0x0000ffff110a3812 */ /* 0x000fe200078ec0ff */
[----:B--2---:R-:W-:Y:S06]  /*51c0*/  @!P0 BRA `(.L_x_108) ;  /* 0x0000000000a48947 */ /* 0x004fec0003800000 */
[-C--:B-1----:R-:W-:Y:S01]  /*51d0*/  IMAD.HI.U32 R0, R21, R7.reuse, RZ ;  /* 0x0000000715007227 */ /* 0x082fe200078e00ff */
[----:B------:R-:W-:Y:S02]  /*51e0*/  ISETP.NE.AND P0, PT, R6, 0x1, PT ;  /* 0x000000010600780c */ /* 0x000fe40003f05270 */
[----:B------:R-:W-:Y:S01]  /*51f0*/  ISETP.NE.AND P2, PT, R22, 0x1, PT ;  /* 0x000000011600780c */ /* 0x000fe20003f45270 */
[----:B---3--:R-:W-:Y:S01]  /*5200*/  IMAD.HI.U32 R9, R23, R14, RZ ;  /* 0x0000000e17097227 */ /* 0x008fe200078e00ff */
[----:B------:R-:W-:Y:S02]  /*5210*/  SHF.R.U32.HI R0, RZ, R20, R0 ;  /* 0x00000014ff007219 */ /* 0x000fe40000011600 */
[----:B------:R-:W-:Y:S01]  /*5220*/  ISETP.NE.AND P5, PT, R3, 0x1, PT ;  /* 0x000000010300780c */ /* 0x000fe20003fa5270 */
[----:B------:R-:W-:Y:S01]  /*5230*/  IMAD.HI.U32 R13, R10, R7, RZ ;  /* 0x000000070a0d7227 */ /* 0x000fe200078e00ff */
[----:B------:R-:W-:Y:S02]  /*5240*/  SHF.R.U32.HI R9, RZ, R15, R9 ;  /* 0x0000000fff097219 */ /* 0x000fe40000011609 */
[----:B------:R-:W-:Y:S01]  /*5250*/  SEL R0, R21, R0, !P0 ;  /* 0x0000000015007207 */ /* 0x000fe20004000000 */
[----:B------:R-:W-:Y:S01]  /*5260*/  IMAD.HI.U32 R12, R11, R14, RZ ;  /* 0x0000000e0b0c7227 */ /* 0x000fe200078e00ff */
[----:B------:R-:W-:Y:S03]  /*5270*/  SEL R9, R23, R9, !P5 ;  /* 0x0000000917097207 */ /* 0x000fe60006800000 */
[-C--:B------:R-:W-:Y:S01]  /*5280*/  IMAD.HI.U32 R8, R0, R4.reuse, RZ ;  /* 0x0000000400087227 */ /* 0x080fe200078e00ff */
[----:B------:R-:W-:Y:S03]  /*5290*/  SHF.R.U32.HI R12, RZ, R15, R12 ;  /* 0x0000000fff0c7219 */ /* 0x000fe6000001160c */
[----:B------:R-:W-:Y:S01]  /*52a0*/  IMAD.HI.U32 R2, R9, R4, RZ ;  /* 0x0000000409027227 */ /* 0x000fe200078e00ff */
[-C--:B------:R-:W-:Y:S02]  /*52b0*/  @P2 SHF.R.U32.HI R0, RZ, R5.reuse, R8 ;  /* 0x00000005ff002219 */ /* 0x080fe40000011608 */
[----:B------:R-:W-:Y:S02]  /*52c0*/  SHF.R.U32.HI R8, RZ, R20, R13 ;  /* 0x00000014ff087219 */ /* 0x000fe4000001160d */
[----:B------:R-:W-:Y:S01]  /*52d0*/  @P2 SHF.R.U32.HI R9, RZ, R5, R2 ;  /* 0x00000005ff092219 */ /* 0x000fe20000011602 */
[----:B------:R-:W-:Y:S01]  /*52e0*/  IMAD R0, R22, R0, RZ ;  /* 0x0000000016007224 */ /* 0x000fe200078e02ff */
[----:B------:R-:W-:Y:S02]  /*52f0*/  SEL R8, R10, R8, !P0 ;  /* 0x000000080a087207 */ /* 0x000fe40004000000 */
[----:B------:R-:W-:Y:S01]  /*5300*/  SEL R2, R11, R12, !P5 ;  /* 0x0000000c0b027207 */ /* 0x000fe20006800000 */
[----:B------:R-:W-:Y:S01]  /*5310*/  IMAD R12, R22, R9, RZ ;  /* 0x00000009160c7224 */ /* 0x000fe200078e02ff */
[C---:B------:R-:W-:Y:S01]  /*5320*/  ISETP.GE.AND P0, PT, R8.reuse, R0, PT ;  /* 0x000000000800720c */ /* 0x040fe20003f06270 */
[----:B------:R-:W-:Y:S03]  /*5330*/  IMAD.HI.U32 R0, R8, R4, RZ ;  /* 0x0000000408007227 */ /* 0x000fe600078e00ff */
[----:B------:R-:W-:Y:S02]  /*5340*/  ISETP.GE.OR P0, PT, R2, R12, P0 ;  /* 0x0000000c0200720c */ /* 0x000fe40000706670 */
[-C--:B------:R-:W-:Y:S04]  /*5350*/  SHF.R.U32.HI R0, RZ, R5.reuse, R0 ;  /* 0x00000005ff007219 */ /* 0x080fe80000011600 */
[----:B------:R-:W-:Y:S05]  /*5360*/  SEL R13, R8, R0, !P2 ;  /* 0x00000000080d7207 */ /* 0x000fea0005000000 */
[----:B------:R-:W-:Y:S02]  /*5370*/  IMAD.MOV R12, RZ, RZ, -R13 ;  /* 0x000000ffff0c7224 */ /* 0x000fe400078e0a0d */
[----:B------:R-:W-:Y:S04]  /*5380*/  @!P0 IMAD.HI.U32 R0, R2, R4, RZ ;  /* 0x0000000402008227 */ /* 0x000fe800078e00ff */
[----:B------:R-:W-:Y:S01]  /*5390*/  IMAD R12, R22, R12, R8 ;  /* 0x0000000c160c7224 */ /* 0x000fe200078e0208 */
[----:B------:R-:W-:Y:S04]  /*53a0*/  @!P0 SHF.R.U32.HI R0, RZ, R5, R0 ;  /* 0x00000005ff008219 */ /* 0x000fe80000011600 */
[----:B------:R-:W-:Y:S04]  /*53b0*/  @!P0 SEL R0, R2, R0, !P2 ;  /* 0x0000000002008207 */ /* 0x000fe80005000000 */
[----:B------:R-:W-:Y:S01]  /*53c0*/  @!P0 IADD3 R13, PT, PT, R13, -R0, RZ ;  /* 0x800000000d0d8210 */ /* 0x000fe20007ffe0ff */
[----:B------:R-:W-:Y:S01]  /*53d0*/  @!P0 IMAD R0, R9, R12, R0 ;  /* 0x0000000c09008224 */ /* 0x000fe200078e0200 */
[----:B------:R-:W-:Y:S01]  /*53e0*/  IADD3 R9, PT, PT, -R8, RZ, RZ ;  /* 0x000000ff08097210 */ /* 0x000fe20007ffe1ff */
[--C-:B------:R-:W-:Y:S02]  /*53f0*/  IMAD.MOV R12, RZ, RZ, -R2.reuse ;  /* 0x000000ffff0c7224 */ /* 0x100fe400078e0a02 */
[----:B------:R-:W-:Y:S02]  /*5400*/  @!P0 IMAD R8, R13, R22, R2 ;  /* 0x000000160d088224 */ /* 0x000fe400078e0202 */
[----:B------:R-:W-:Y:S02]  /*5410*/  @!P0 IMAD.MOV.U32 R2, RZ, RZ, R0 ;  /* 0x000000ffff028224 */ /* 0x000fe400078e0000 */
[----:B------:R-:W-:Y:S02]  /*5420*/  IMAD R11, R3, R12, R11 ;  /* 0x0000000c030b7224 */ /* 0x000fe400078e020b */
[----:B------:R-:W-:Y:S02]  /*5430*/  IMAD R10, R6, R9, R10 ;  /* 0x00000009060a7224 */ /* 0x000fe400078e020a */
[----:B------:R-:W-:Y:S02]  /*5440*/  IMAD R11, R2, R3, R11 ;  /* 0x00000003020b7224 */ /* 0x000fe400078e020b */
[----:B------:R-:W-:Y:S02]  /*5450*/  IMAD R10, R8, R6, R10 ;  /* 0x00000006080a7224 */ /* 0x000fe400078e020a */
.L_x_108:
[----:B------:R-:W-:Y:S05]  /*5460*/  BRA.U UP1, `(.L_x_109) ;  /* 0x0000000101107547 */ /* 0x000fea000b800000 */
[----:B------:R-:W-:Y:S04]  /*5470*/  MOV R2, UR7 ;  /* 0x0000000700027c02 */ /* 0x000fe80008000f00 */
[----:B------:R-:W-:Y:S04]  /*5480*/  SHF.L.U32 R2, R2, 0x1f, RZ ;  /* 0x0000001f02027819 */ /* 0x000fe800000006ff */
[----:B------:R-:W2:Y:S02]  /*5490*/  SYNCS.PHASECHK.TRANS64.TRYWAIT P0, [UR6+0x1a8], R2 ;  /* 0x0001a802ff0075a7 */ /* 0x000ea40008001106 */
[----:B--2---:R-:W-:Y:S05]  /*54a0*/  @!P0 BRA `(.L_x_110) ;  /* 0x0000002c00688947 */ /* 0x004fea0003800000 */
.L_x_109:
[----:B------:R-:W-:Y:S05]  /*54b0*/  BRA.U !UP3, `(.L_x_111) ;  /* 0x000000010b347547 */ /* 0x000fea000b800000 */
[----:B------:R-:W-:Y:S01]  /*54c0*/  UPLOP3.LUT UP0, UPT, UPT, UPT, UP2, 0x80, 0x8 ;  /* 0x000000000008789c */ /* 0x000fe20003f0f020 */
[----:B--2---:R-:W-:Y:S02]  /*54d0*/  HFMA2 R0, -RZ, RZ, 0, 5.9604644775390625e-08 ;  /* 0x00000001ff007431 */ /* 0x004fe400000001ff */
[----:B------:R-:W-:Y:S03]  /*54e0*/  IMAD.MOV.U32 R49, RZ, RZ, 0x1 ;  /* 0x00000001ff317424 */ /* 0x000fe600078e00ff */
[----:B------:R-:W-:Y:S05]  /*54f0*/  PLOP3.LUT P0, PT, PT, PT, UP0, 0x80, 0x8 ;  /* 0x000000000008781c */ /* 0x000fea0003f0f008 */
[----:B------:R-:W2:Y:S01]  /*5500*/  @UP0 LDCU.64 UR10, c[0x0][0x888] ;  /* 0x00011100ff0a07ac */ /* 0x000ea20008000a00 */
[----:B------:R-:W-:Y:S07]  /*5510*/  @UP0 UIMAD UR8, UR36, UR4, URZ ;  /* 0x00000004240802a4 */ /* 0x000fee000f8e02ff */
[----:B------:R-:W-:Y:S01]  /*5520*/  @!P0 PRMT R49, R0, 0x7610, R49 ;  /* 0x0000761000318816 */ /* 0x000fe20000000031 */
[----:B--2---:R-:W-:Y:S03]  /*5530*/  @UP0 UIMAD.WIDE UR10, UR8, 0x4, UR10 ;  /* 0x00000004080a08a5 */ /* 0x004fe6000f8e020a */
[----:B------:R-:W2:Y:S03]  /*5540*/  @!UP0 LDCU UR8, c[0x0][0x880] ;  /* 0x00011000ff0887ac */ /* 0x000ea60008000800 */
[----:B------:R-:W-:Y:S01]  /*5550*/  IMAD.U32 R8, RZ, RZ, UR10 ;  /* 0x0000000aff087e24 */ /* 0x000fe2000f8e00ff */
[----:B------:R-:W-:Y:S05]  /*5560*/  MOV R9, UR11 ;  /* 0x0000000b00097c02 */ /* 0x000fea0008000f00 */
[----:B-----5:R4:W5:Y:S02]  /*5570*/  @P0 LDG.E R30, desc[UR40][R8.64] ;  /* 0x00000028081e0981 */ /* 0x020964000c1e1900 */
[----:B--2-4-:R-:W-:Y:S07]  /*5580*/  @!P0 IMAD.U32 R30, RZ, RZ, UR8 ;  /* 0x00000008ff1e8e24 */ /* 0x014fee000f8e00ff */
.L_x_111:
[----:B-----5:R-:W-:Y:S01]  /*5590*/  @!P4 FSETP.EQ.AND P5, PT, R30, RZ, PT ;  /* 0x000000ff1e00c20b */ /* 0x020fe20003fa2000 */
[----:B------:R-:W-:Y:S01]  /*55a0*/  @!UPT UIADD3 URZ, UPT, UPT, URZ, URZ, URZ ;  /* 0x000000fffffff290 */ /* 0x000fe2000fffe0ff */
[----:B------:R-:W-:Y:S11]  /*55b0*/  @!P4 BRA `(.L_x_112) ;  /* 0x000000000014c947 */ /* 0x000ff60003800000 */
[----:B------:R-:W-:Y:S02]  /*55c0*/  LOP3.LUT P0, RZ, R49, 0xff, RZ, 0xc0, !PT ;  /* 0x000000ff31ff7812 */ /* 0x000fe4000780c0ff */
[----:B------:R-:W-:Y:S04]  /*55d0*/  PLOP3.LUT P5, PT, PT, PT, UP0, 0x80, 0x8 ;  /* 0x000000000008781c */ /* 0x000fe80003faf008 */
[----:B------:R-:W-:Y:S07]  /*55e0*/  PLOP3.LUT P5, PT, P5, PT, PT, 0x8, 0x80 ;  /* 0x000000000080781c */ /* 0x000fee0002fae170 */
[----:B------:R-:W-:Y:S11]  /*55f0*/  @P0 FSETP.EQ.AND P5, PT, R30, RZ, PT ;  /* 0x000000ff1e00020b */ /* 0x000ff60003fa2000 */
[----:B------:R-:W-:Y:S02]  /*5600*/  @!UPT UIADD3 URZ, UPT, UPT, URZ, URZ, URZ ;  /* 0x000000fffffff290 */ /* 0x000fe4000fffe0ff */
.L_x_112:
[----:B------:R-:W4:Y:S01]  /*5610*/  LDC.64 R8, c[0x0][0xb10] ;  /* 0x0002c400ff087b82 */ /* 0x000f220000000a00 */
[----:B------:R-:W-:Y:S01]  /*5620*/  ULEA UR13, UR15, UR6, 0x3 ;  /* 0x000000060f0d7291 */ /* 0x000fe2000f8e18ff */
[----:B------:R-:W-:Y:S01]  /*5630*/  SHF.L.U32 R29, R28, 0x1f, RZ ;  /* 0x0000001f1c1d7819 */ /* 0x000fe200000006ff */
[----:B------:R-:W-:Y:S01]  /*5640*/  VIADD R27, R27, 0x1 ;  /* 0x000000011b1b7836 */ /* 0x000fe20000000000 */
[----:B------:R-:W-:Y:S04]  /*5650*/  @P3 SHF.R.U32.HI R25, RZ, 0x10, R17 ;  /* 0x00000010ff193819 */ /* 0x000fe80000011611 */
[----:B------:R-:W5:Y:S02]  /*5660*/  LDC.64 R12, c[0x0][0xb18] ;  /* 0x0002c600ff0c7b82 */ /* 0x000f640000000a00 */
[----:B------:R-:W1:Y:S01]  /*5670*/  SYNCS.PHASECHK.TRANS64.TRYWAIT P4, [UR13+0x190], R29 ;  /* 0x0001901dff0075a7 */ /* 0x000e62000808110d */
[C---:B----4-:R-:W-:Y:S05]  /*5680*/  @!P1 IMAD.HI.U32 R8, R11.reuse, R8, RZ ;  /* 0x000000080b089227 */ /* 0x050fea00078e00ff */
[----:B--2---:R-:W2:Y:S01]  /*5690*/  @!P1 LDC R0, c[0x0][0xb20] ;  /* 0x0002c800ff009b82 */ /* 0x004ea20000000800 */
[----:B------:R-:W-:Y:S01]  /*56a0*/  @!P1 SHF.R.U32.HI R8, RZ, R9, R8 ;  /* 0x00000009ff089219 */ /* 0x000fe20000011608 */
[----:B-----5:R-:W-:Y:S01]  /*56b0*/  @!P1 IMAD.HI.U32 R13, R10, R13, RZ ;  /* 0x0000000d0a0d9227 */ /* 0x020fe200078e00ff */
[----:B------:R-:W-:Y:S05]  /*56c0*/  @!P1 ISETP.NE.AND P0, PT, R12, 0x1, PT ;  /* 0x000000010c00980c */ /* 0x000fea0003f05270 */
[----:B------:R-:W4:Y:S01]  /*56d0*/  @!P1 LDC R2, c[0x0][0xb0c] ;  /* 0x0002c300ff029b82 */ /* 0x000f220000000800 */
[----:B--2---:R-:W-:Y:S02]  /*56e0*/  @!P1 SHF.R.U32.HI R0, RZ, R0, R13 ;  /* 0x00000000ff009219 */ /* 0x004fe4000001160d */
[----:B----4-:R-:W-:Y:S02]  /*56f0*/  @!P1 ISETP.NE.AND P2, PT, R2, 0x1, PT ;  /* 0x000000010200980c */ /* 0x010fe40003f45270 */
[----:B------:R-:W-:Y:S02]  /*5700*/  @!P1 SEL R9, R10, R0, !P0 ;  /* 0x000000000a099207 */ /* 0x000fe40004000000 */
[----:B------:R-:W-:Y:S02]  /*5710*/  ELECT P0, URZ, PT ;  /* 0x0000000000ff782f */ /* 0x000fe40003800000 */
[----:B------:R-:W-:Y:S05]  /*5720*/  @!P1 SEL R8, R11, R8, !P2 ;  /* 0x000000080b089207 */ /* 0x000fea0005000000 */
[----:B------:R-:W-:Y:S02]  /*5730*/  @!P1 IMAD.IADD R0, R9, 0x1, -R8 ;  /* 0x0000000109009824 */ /* 0x000fe400078e0a08 */
[----:B------:R-:W-:Y:S02]  /*5740*/  @!P1 IMAD.IADD R8, R8, 0x1, -R9 ;  /* 0x0000000108089824 */ /* 0x000fe400078e0a09 */
[----:B------:R-:W-:Y:S02]  /*5750*/  @!P1 IMAD R11, R0, R2, R11 ;  /* 0x00000002000b9224 */ /* 0x000fe400078e020b */
[----:B------:R-:W-:Y:S01]  /*5760*/  @!P1 IMAD R10, R8, R12, R10 ;  /* 0x0000000c080a9224 */ /* 0x000fe200078e020a */
[----:B-1----:R-:W-:Y:S06]  /*5770*/  @!P4 BRA `(.L_x_113) ;  /* 0x0000002800ccc947 */ /* 0x002fec0003800000 */
.L_x_214:
[----:B------:R-:W-:Y:S01]  /*5780*/  PLOP3.LUT P5, PT, P5, P0, PT, 0xf2, 0x2f ;  /* 0x00000000002f781c */ /* 0x000fe20002fa1e72 */
[----:B------:R-:W-:Y:S01]  /*5790*/  UMOV UR16, 0x0 ;  /* 0x0000000000107882 */ /* 0x000fe20000000000 */
[----:B------:R-:W-:Y:S01]  /*57a0*/  UMOV UR17, 0x10000000 ;  /* 0x1000000000117882 */ /* 0x000fe20000000000 */
[----:B------:R-:W-:Y:S01]  /*57b0*/  UMOV UR12, UR36 ;  /* 0x00000024000c7c82 */ /* 0x000fe20008000000 */
[----:B------:R-:W-:Y:S09]  /*57c0*/  @P3 R2UR UR36, R25 ;  /* 0x00000000192432ca */ /* 0x000ff200000e0000 */
[----:B------:R-:W-:Y:S01]  /*57d0*/  @!P5 IADD3 R2, P0, PT, R32, 0x580, RZ ;  /* 0x000005802002d810 */ /* 0x000fe20007f1e0ff */
[----:B------:R-:W-:Y:S01]  /*57e0*/  @!P5 IMAD.SHL.U32 R48, R48, 0x10, RZ ;  /* 0x000000103030d824 */ /* 0x000fe200078e00ff */
[----:B------:R-:W-:Y:S01]  /*57f0*/  VOTEU.ALL UP1, P5 ;  /* 0x0000000000ff7886 */ /* 0x000fe20002820000 */
[----:B------:R-:W-:Y:S01]  /*5800*/  @!P5 IMAD.SHL.U32 R47, R47, 0x40, RZ ;  /* 0x000000402f2fd824 */ /* 0x000fe200078e00ff */
[----:B------:R-:W-:Y:S01]  /*5810*/  @!P5 R2UR UR9, R2 ;  /* 0x000000000209d2ca */ /* 0x000fe200000e0000 */
[----:B-1----:R-:W-:Y:S01]  /*5820*/  @!P5 IMAD.X R0, RZ, RZ, R33, P0 ;  /* 0x000000ffff00d224 */ /* 0x002fe200000e0621 */
[----:B------:R-:W-:Y:S01]  /*5830*/  @!P5 R2UR UR10, R48 ;  /* 0x00000000300ad2ca */ /* 0x000fe200000e0000 */
[----:B------:R-:W-:Y:S01]  /*5840*/  @!UP1 ULEA UR14, UR15, UR6, 0xb ;  /* 0x000000060f0e9291 */ /* 0x000fe2000f8e58ff */
[----:B------:R-:W-:Y:S01]  /*5850*/  @!P5 R2UR UR11, R47 ;  /* 0x000000002f0bd2ca */ /* 0x000fe200000e0000 */
[----:B------:R-:W-:Y:S01]  /*5860*/  UIADD3 UR15, UPT, UPT, UR15, 0x1, URZ ;  /* 0x000000010f0f7890 */ /* 0x000fe2000fffe0ff */
[----:B------:R-:W-:Y:S01]  /*5870*/  @!P5 R2UR UR8, R0 ;  /* 0x000000000008d2ca */ /* 0x000fe200000e0000 */
[----:B------:R-:W-:Y:S01]  /*5880*/  IMAD.IADD R48, R10, 0x1, R31 ;  /* 0x000000010a307824 */ /* 0x000fe200078e021f */
[----:B------:R-:W-:Y:S01]  /*5890*/  ISETP.NE.AND P0, PT, R27, 0x2, PT ;  /* 0x000000021b00780c */ /* 0x000fe20003f05270 */
[----:B------:R-:W-:Y:S03]  /*58a0*/  IMAD.IADD R47, R11, 0x1, R46 ;  /* 0x000000010b2f7824 */ /* 0x000fe600078e022e */
[----:B------:R-:W-:Y:S01]  /*58b0*/  SEL R0, RZ, 0x1, P0 ;  /* 0x00000001ff007807 */ /* 0x000fe20000000000 */
[----:B------:R-:W-:Y:S01]  /*58c0*/  IMAD.U32 R8, RZ, RZ, UR9 ;  /* 0x00000009ff087e24 */ /* 0x000fe2000f8e00ff */
[----:B------:R-:W-:Y:S01]  /*58d0*/  UIADD3 UR9, UPT, UPT, UR13, 0x180, URZ ;  /* 0x000001800d097890 */ /* 0x000fe2000fffe0ff */
[----:B------:R-:W-:Y:S02]  /*58e0*/  SEL R27, R27, RZ, P0 ;  /* 0x000000ff1b1b7207 */ /* 0x000fe40000000000 */
[----:B------:R-:W-:Y:S02]  /*58f0*/  LOP3.LUT R26, R26, R0, RZ, 0x3c, !PT ;  /* 0x000000001a1a7212 */ /* 0x000fe400078e3cff */
[----:B------:R-:W-:Y:S01]  /*5900*/  IMAD.U32 R9, RZ, RZ, UR8 ;  /* 0x00000008ff097e24 */ /* 0x000fe2000f8e00ff */
[----:B------:R-:W-:Y:S01]  /*5910*/  @!P5 R2UR UR18, R8 ;  /* 0x000000000812d2ca */ /* 0x000fe200000e0000 */
[----:B------:R-:W-:Y:S01]  /*5920*/  @!UP1 UIADD3 UR8, UPT, UPT, UR14, 0x300, URZ ;  /* 0x000003000e089890 */ /* 0x000fe2000fffe0ff */
[----:B------:R-:W-:Y:S02]  /*5930*/  VOTEU.ALL UP1, P5 ;  /* 0x0000000000ff7886 */ /* 0x000fe40002820000 */
[----:B------:R-:W-:Y:S01]  /*5940*/  @!P5 R2UR UR19, R9 ;  /* 0x000000000913d2ca */ /* 0x000fe200000e0000 */
[----:B------:R-:W-:Y:S11]  /*5950*/  UPRMT UR14, UR37, 0x654, UR9 ;  /* 0x00000654250e7896 */ /* 0x000ff60008000009 */
[----:B------:R-:W-:Y:S01]  /*5960*/  @!UPT UIADD3 URZ, UPT, UPT, URZ, URZ, URZ ;  /* 0x000000fffffff290 */ /* 0x000fe2000fffe0ff */
[----:B------:R2:W-:Y:S01]  /*5970*/  @!UP1 UTMALDG.3D [UR8], [UR18], desc[UR16] ;  /* 0x00001008120095b4 */ /* 0x0005e20008011000 */
[----:B------:R2:W-:Y:S01]  /*5980*/  @!P5 SYNCS.ARRIVE.TRANS64.RED.A0TR RZ, [UR13+0x180], R24 ;  /* 0x00018018ffffd9a7 */ /* 0x0005e2000830040d */
[----:B------:R-:W-:Y:S04]  /*5990*/  UISETP.NE.AND UP1, UPT, UR15, 0x2, UPT ;  /* 0x000000020f00788c */ /* 0x000fe8000bf25270 */
[----:B------:R-:W-:Y:S02]  /*59a0*/  USEL UR13, URZ, 0x1, UP1 ;  /* 0x00000001ff0d7887 */ /* 0x000fe40008800000 */
[----:B------:R-:W-:Y:S02]  /*59b0*/  USEL UR15, UR15, URZ, UP1 ;  /* 0x000000ff0f0f7287 */ /* 0x000fe40008800000 */
[----:B------:R-:W-:Y:S02]  /*59c0*/  UPLOP3.LUT UP1, UPT, UPT, UPT, UPT, 0x80, 0x8 ;  /* 0x000000000008789c */ /* 0x000fe40003f2f070 */
[----:B------:R-:W-:Y:S01]  /*59d0*/  LOP3.LUT R28, R28, UR13, RZ, 0x3c, !PT ;  /* 0x0000000d1c1c7c12 */ /* 0x000fe2000f8e3cff */
[----:B------:R-:W-:Y:S01]  /*59e0*/  SYNCS.ARRIVE.TRANS64.RED.A1T0 RZ, [UR14], RZ ;  /* 0x000000ffffff79a7 */ /* 0x000fe2000810040e */
[----:B------:R-:W-:Y:S07]  /*59f0*/  @P3 BRA `(.L_x_114) ;  /* 0xfffffff400983947 */ /* 0x000fee000383ffff */
[----:B------:R-:W-:Y:S01]  /*5a00*/  UIADD3 UR6, UPT, UPT, UR6, 0x190, URZ ;  /* 0x0000019006067890 */ /* 0x000fe2000fffe0ff */
[----:B------:R-:W-:-:S03]  /*5a10*/  SHF.L.U32 R2, R28, 0x1f, RZ ;  /* 0x0000001f1c027819 */ /* 0x000fc600000006ff */
[----:B------:R-:W-:-:S09]  /*5a20*/  ULEA UR4, UR15, UR6, 0x3 ;  /* 0x000000060f047291 */ /* 0x000fd2000f8e18ff */
[----:B------:R-:W1:Y:S02]  /*5a30*/  SYNCS.PHASECHK.TRANS64.TRYWAIT P0, [UR4], R2 ;  /* 0x00000002ff0075a7 */ /* 0x000e640008001104 */
[----:B-1----:R-:W-:Y:S05]  /*5a40*/  @!P0 BRA `(.L_x_115) ;  /* 0x0000002800308947 */ /* 0x002fea0003800000 */
.L_x_216:
[----:B------:R-:W-:-:S04]  /*5a50*/  UIADD3 UR5, UPT, UPT, UR15, 0x1, URZ ;  /* 0x000000010f057890 */ /* 0x000fc8000fffe0ff */
[----:B------:R-:W-:-:S04]  /*5a60*/  UISETP.NE.AND UP0, UPT, UR5, 0x2, UPT ;  /* 0x000000020500788c */ /* 0x000fc8000bf05270 */
[----:B------:R-:W-:Y:S02]  /*5a70*/  USEL UR4, URZ, 0x1, UP0 ;  /* 0x00000001ff047887 */ /* 0x000fe40008000000 */
[----:B------:R-:W-:-:S04]  /*5a80*/  USEL UR5, UR5, URZ, UP0 ;  /* 0x000000ff05057287 */ /* 0x000fc80008000000 */
[----:B------:R-:W-:Y:S01]  /*5a90*/  ULEA UR5, UR5, UR6, 0x3 ;  /* 0x0000000605057291 */ /* 0x000fe2000f8e18ff */
[----:B-1----:R-:W-:-:S04]  /*5aa0*/  LOP3.LUT R2, R28, UR4, RZ, 0x3c, !PT ;  /* 0x000000041c027c12 */ /* 0x002fc8000f8e3cff */
[----:B------:R-:W-:Y:S01]  /*5ab0*/  SHF.L.U32 R2, R2, 0x1f, RZ ;  /* 0x0000001f02027819 */ /* 0x000fe200000006ff */
[----:B------:R-:W-:-:S07]  /*5ac0*/  IMAD.U32 R0, RZ, RZ, UR5 ;  /* 0x00000005ff007e24 */ /* 0x000fce000f8e00ff */
.L_x_116:
[----:B-1----:R1:W4:Y:S02]  /*5ad0*/  SYNCS.PHASECHK.TRANS64.TRYWAIT P0, [R0+URZ], R2 ;  /* 0x00000002000075a7 */ /* 0x00232400080011ff */
[----:B----4-:R-:W-:Y:S05]  /*5ae0*/  @!P0 NANOSLEEP.SYNCS 0x989680 ;  /* 0x009896800000895d */ /* 0x010fea0003900000 */
[----:B------:R-:W4:Y:S02]  /*5af0*/  @!P0 SYNCS.PHASECHK.TRANS64 P0, [R0+URZ], R2 ;  /* 0x00000002000085a7 */ /* 0x000f2400080010ff */
[----:B--2-4-:R-:W-:Y:S05]  /*5b00*/  @P0 EXIT ;  /* 0x000000000000094d */ /* 0x014fea0003800000 */
[----:B------:R-:W-:Y:S05]  /*5b10*/  BRA `(.L_x_116) ;  /* 0xfffffffc00ec7947 */ /* 0x000fea000383ffff */
.L_x_106:
[----:B------:R-:W-:-:S06]  /*5b20*/  UISETP.GE.AND UP1, UPT, UR10, 0x4, UPT ;  /* 0x000000040a00788c */ /* 0x000fcc000bf26270 */
[----:B------:R-:W-:-:S13]  /*5b30*/  PLOP3.LUT P0, PT, PT, PT, UP1, 0x80, 0x8 ;  /* 0x000000000008781c */ /* 0x000fda0003f0f018 */
[----:B------:R-:W-:Y:S05]  /*5b40*/  @!P0 EXIT ;  /* 0x000000000000894d */ /* 0x000fea0003800000 */
[----:B------:R-:W-:Y:S01]  /*5b50*/  BAR.SYNC.DEFER_BLOCKING 0x6, 0xa0 ;  /* 0x0182800000007b1d */ /* 0x000fe20000010000 */
[----:B------:R-:W-:Y:S01]  /*5b60*/  IMAD.SHL.U32 R3, R61, 0x10, RZ ;  /* 0x000000103d037824 */ /* 0x000fe200078e00ff */
[----:B------:R-:W-:Y:S01]  /*5b70*/  SHF.R.U32.HI R4, RZ, 0x3, R61 ;  /* 0x00000003ff047819 */ /* 0x000fe2000001163d */
[----:B------:R-:W-:Y:S01]  /*5b80*/  IMAD.SHL.U32 R2, R53, 0x200, RZ ;  /* 0x0000020035027824 */ /* 0x000fe200078e00ff */
[----:B------:R-:W-:Y:S01]  /*5b90*/  CS2R R56, SRZ ;  /* 0x0000000000387805 */ /* 0x000fe2000001ff00 */
[----:B------:R-:W-:Y:S01]  /*5ba0*/  IMAD.SHL.U32 R60, R61, 0x2, RZ ;  /* 0x000000023d3c7824 */ /* 0x000fe200078e00ff */
[----:B------:R-:W-:Y:S02]  /*5bb0*/  UMOV UR42, 0x400 ;  /* 0x00000400002a7882 */ /* 0x000fe40000000000 */
[----:B------:R-:W1:Y:S01]  /*5bc0*/  LDC R52, c[0x0][0x370] ;  /* 0x0000dc00ff347b82 */ /* 0x000e620000000800 */
[----:B------:R-:W-:Y:S01]  /*5bd0*/  ULEA UR42, UR37, UR42, 0x18 ;  /* 0x0000002a252a7291 */ /* 0x000fe2000f8ec0ff */
[----:B------:R-:W-:Y:S01]  /*5be0*/  LOP3.LUT R5, R3, 0x40, RZ, 0xc0, !PT ;  /* 0x0000004003057812 */ /* 0x000fe200078ec0ff */
[----:B------:R-:W-:Y:S01]  /*5bf0*/  IMAD.U32 R28, R61, 0x10000, RZ ;  /* 0x000100003d1c7824 */ /* 0x000fe200078e00ff */
[----:B------:R-:W-:Y:S01]  /*5c00*/  LOP3.LUT R3, R3, 0x1b0, RZ, 0xc0, !PT ;  /* 0x000001b003037812 */ /* 0x000fe200078ec0ff */
[----:B------:R-:W-:Y:S01]  /*5c10*/  UIADD3 UR44, UPT, UPT, UR42, 0x300, URZ ;  /* 0x000003002a2c7890 */ /* 0x000fe2000fffe0ff */
[----:B------:R-:W-:Y:S01]  /*5c20*/  LOP3.LUT R4, R5, 0x8, R4, 0xf8, !PT ;  /* 0x0000000805047812 */ /* 0x000fe200078ef804 */
[----:B------:R-:W-:Y:S01]  /*5c30*/  IMAD.MOV.U32 R59, RZ, RZ, 0x1 ;  /* 0x00000001ff3b7424 */ /* 0x000fe200078e00ff */
[----:B------:R-:W2:Y:S01]  /*5c40*/  LDC R24, c[0x0][0xb0c] ;  /* 0x0002c300ff187b82 */ /* 0x000ea20000000800 */
[----:B------:R-:W-:Y:S01]  /*5c50*/  LOP3.LUT R2, R3, 0x200, R2, 0xf8, !PT ;  /* 0x0000020003027812 */ /* 0x000fe200078ef802 */
[----:B------:R-:W-:Y:S01]  /*5c60*/  IMAD.SHL.U32 R3, R53, 0x200000, RZ ;  /* 0x0020000035037824 */ /* 0x000fe200078e00ff */
[----:B------:R-:W-:Y:S01]  /*5c70*/  LOP3.LUT R60, R4, 0x8, R60, 0x78, !PT ;  /* 0x00000008043c7812 */ /* 0x000fe200078e783c */
[----:B------:R-:W-:Y:S01]  /*5c80*/  IMAD.MOV.U32 R27, RZ, RZ, RZ ;  /* 0x000000ffff1b7224 */ /* 0x000fe200078e00ff */
[----:B------:R-:W-:Y:S01]  /*5c90*/  LOP3.LUT R61, R61, 0x60, RZ, 0xc0, !PT ;  /* 0x000000603d3d7812 */ /* 0x000fe200078ec0ff */
[----:B------:R-:W-:Y:S01]  /*5ca0*/  IMAD.MOV.U32 R58, RZ, RZ, RZ ;  /* 0x000000ffff3a7224 */ /* 0x000fe200078e00ff */
[----:B------:R-:W-:Y:S01]  /*5cb0*/  LOP3.LUT R3, R3, 0x200000, RZ, 0xc0, !PT ;  /* 0x0020000003037812 */ /* 0x000fe200078ec0ff */
[----:B------:R-:W3:Y:S01]  /*5cc0*/  LDC R50, c[0x0][0xb20] ;  /* 0x0002c800ff327b82 */ /* 0x000ee20000000800 */
[----:B------:R-:W4:Y:S01]  /*5cd0*/  LDS R0, [UR42+0x260] ;  /* 0x0002602aff007984 */ /* 0x000f220008000800 */
[----:B------:R-:W-:Y:S01]  /*5ce0*/  LOP3.LUT R60, R2, R60, RZ, 0xfc, !PT ;  /* 0x0000003c023c7212 */ /* 0x000fe200078efcff */
[----:B------:R-:W-:Y:S01]  /*5cf0*/  IMAD.MOV.U32 R65, RZ, RZ, RZ ;  /* 0x000000ffff417224 */ /* 0x000fe200078e00ff */
[----:B------:R-:W-:Y:S01]  /*5d00*/  LOP3.LUT R28, R3, 0x400000, R28, 0xf8, !PT ;  /* 0x00400000031c7812 */ /* 0x000fe200078ef81c */
[----:B------:R-:W-:Y:S01]  /*5d10*/  IMAD.MOV.U32 R55, RZ, RZ, RZ ;  /* 0x000000ffff377224 */ /* 0x000fe200078e00ff */
[----:B------:R-:W-:Y:S01]  /*5d20*/  LEA R60, R60, UR44, 0x1 ;  /* 0x0000002c3c3c7c11 */ /* 0x000fe2000f8e08ff */
[----:B------:R-:W1:Y:S01]  /*5d30*/  LDCU.64 UR46, c[0x0][0x348] ;  /* 0x00006900ff2e77ac */ /* 0x000e620008000a00 */
[----:B------:R-:W1:Y:S01]  /*5d40*/  LDC R23, c[0x0][0xb30] ;  /* 0x0002cc00ff177b82 */ /* 0x000e620000000800 */
[----:B------:R-:W1:Y:S01]  /*5d50*/  LDCU.64 UR38, c[0x0][0x888] ;  /* 0x00011100ff2677ac */ /* 0x000e620008000a00 */
[----:B------:R-:W-:-:S06]  /*5d60*/  UMOV UR43, URZ ;  /* 0x000000ff002b7c82 */ /* 0x000fcc0008000000 */
[----:B------:R-:W1:Y:S08]  /*5d70*/  LDC.64 R44, c[0x0][0xb10] ;  /* 0x0002c400ff2c7b82 */ /* 0x000e700000000a00 */
[----:B------:R-:W1:Y:S08]  /*5d80*/  LDC.64 R18, c[0x0][0xb18] ;  /* 0x0002c600ff127b82 */ /* 0x000e700000000a00 */
[----:B------:R-:W1:Y:S08]  /*5d90*/  LDC.64 R40, c[0x0][0x888] ;  /* 0x00022200ff287b82 */ /* 0x000e700000000a00 */
[----:B------:R-:W1:Y:S01]  /*5da0*/  LDC.64 R16, c[0x0][0xb28] ;  /* 0x0002ca00ff107b82 */ /* 0x000e620000000a00 */
[----:B----4-:R-:W-:-:S07]  /*5db0*/  IMAD.IADD R28, R0, 0x1, R28 ;  /* 0x00000001001c7824 */ /* 0x010fce00078e021c */
[----:B------:R-:W4:Y:S08]  /*5dc0*/  LDC.64 R42, c[0x0][0x890] ;  /* 0x00022400ff2a7b82 */ /* 0x000f300000000a00 */
[----:B------:R-:W1:Y:S08]  /*5dd0*/  LDC.64 R38, c[0x0][0x8b0] ;  /* 0x00022c00ff267b82 */ /* 0x000e700000000a00 */
[----:B------:R-:W1:Y:S08]  /*5de0*/  LDC.64 R36, c[0x0][0x8a8] ;  /* 0x00022a00ff247b82 */ /* 0x000e700000000a00 */
[----:B--23--:R-:W1:Y:S02]  /*5df0*/  LDC R51, c[0x0][0x374] ;  /* 0x0000dd00ff337b82 */ /* 0x00ce640000000800 */
.L_x_136:
[----:B------:R-:W-:Y:S02]  /*5e00*/  LEA R0, R65, UR42, 0x3 ;  /* 0x0000002a41007c11 */ /* 0x000fe4000f8e18ff */
[----:B------:R-:W-:Y:S02]  /*5e10*/  SHF.L.U32 R2, R57, 0x1f, RZ ;  /* 0x0000001f39027819 */ /* 0x000fe400000006ff */
[----:B------:R-:W-:Y:S02]  /*5e20*/  LEA R32, R65, UR42, 0x4 ;  /* 0x0000002a41207c11 */ /* 0x000fe4000f8e20ff */
[----:B--2---:R-:W2:Y:S02]  /*5e30*/  SYNCS.PHASECHK.TRANS64.TRYWAIT P0, [R0+URZ+0x1b0], R2 ;  /* 0x0001b002000075a7 */ /* 0x004ea400080011ff */
[----:B-12---:R-:W-:Y:S05]  /*5e40*/  @!P0 BRA `(.L_x_117) ;  /* 0x0000002400488947 */ /* 0x006fea0003800000 */
.L_x_217:
[----:B------:R-:W3:Y:S01]  /*5e50*/  LDC.64 R10, c[0x0][0xb10] ;  /* 0x0002c400ff0a7b82 */ /* 0x000ee20000000a00 */
[----:B------:R-:W4:Y:S01]  /*5e60*/  LDS.128 R32, [R32+0x240] ;  /* 0x0002400020207984 */ /* 0x000f220000000c00 */
[----:B-1----:R-:W-:Y:S01]  /*5e70*/  ISETP.NE.AND P1, PT, R23, 0x1, PT ;  /* 0x000000011700780c */ /* 0x002fe20003f25270 */
[----:B--2---:R-:W-:Y:S01]  /*5e80*/  VIADD R0, R0, 0x1c0 ;  /* 0x000001c000007836 */ /* 0x004fe20000000000 */
[----:B------:R-:W-:Y:S04]  /*5e90*/  ISETP.GE.AND P0, PT, R22, 0x1, PT ;  /* 0x000000011600780c */ /* 0x000fe80003f06270 */
[----:B------:R-:W1:Y:S01]  /*5ea0*/  LDC.64 R8, c[0x0][0xb18] ;  /* 0x0002c600ff087b82 */ /* 0x000e620000000a00 */
[----:B------:R-:W-:Y:S01]  /*5eb0*/  PRMT R0, RZ, 0x654, R0 ;  /* 0x00000654ff007816 */ /* 0x000fe20000000000 */
[----:B------:R-:W-:Y:S01]  /*5ec0*/  @!PT LDS RZ, [RZ] ;  /* 0x00000000fffff984 */ /* 0x000fe20000000800 */
[----:B------:R-:W-:Y:S01]  /*5ed0*/  @!PT LDS RZ, [RZ] ;  /* 0x00000000fffff984 */ /* 0x000fe20000000800 */
[----:B------:R-:W-:Y:S01]  /*5ee0*/  @!PT LDS RZ, [RZ] ;  /* 0x00000000fffff984 */ /* 0x000fe20000000800 */
[----:B------:R-:W-:Y:S01]  /*5ef0*/  @!PT LDS RZ, [RZ] ;  /* 0x00000000fffff984 */ /* 0x000fe20000000800 */
[----:B------:R2:W-:Y:S06]  /*5f00*/  MEMBAR.ALL.CTA ;  /* 0x0000000000007992 */ /* 0x0005ec0000008000 */
[----:B--2---:R-:W2:Y:S01]  /*5f10*/  FENCE.VIEW.ASYNC.S ;  /* 0x00000000000073c6 */ /* 0x004ea20000000000 */
[----:B------:R-:W1:Y:S08]  /*5f20*/  @!P1 LDC R12, c[0x0][0xb20] ;  /* 0x0002c800ff0c9b82 */ /* 0x000e700000000800 */
[----:B------:R-:W1:Y:S01]  /*5f30*/  @!P1 LDC R7, c[0x0][0xb0c] ;  /* 0x0002c300ff079b82 */ /* 0x000e620000000800 */
[----:B--2---:R2:W-:Y:S01]  /*5f40*/  SYNCS.ARRIVE.TRANS64.RED.A1T0 RZ, [R0+URZ], RZ ;  /* 0x000000ff00ff79a7 */ /* 0x0045e200081004ff */
[----:B----4-:R-:W-:Y:S04]  /*5f50*/  LOP3.LUT P4, RZ, R34, 0x1, RZ, 0xc0, !PT ;  /* 0x0000000122ff7812 */ /* 0x010fe8000788c0ff */
[----:B------:R-:W-:Y:S09]  /*5f60*/  P2R R62, PR, RZ, 0x10 ;  /* 0x00000010ff3e7803 */ /* 0x000ff20000000000 */
[----:B------:R-:W-:Y:S02]  /*5f70*/  @P4 MOV R26, R32 ;  /* 0x00000020001a4202 */ /* 0x000fe40000000f00 */
[----:B------:R-:W-:Y:S01]  /*5f80*/  @P4 LOP3.LUT R25, R33, 0xffff, RZ, 0xc0, !PT ;  /* 0x0000ffff21194812 */ /* 0x000fe200078ec0ff */
[----:B--23--:R-:W-:Y:S06]  /*5f90*/  @!P0 BRA `(.L_x_118) ;  /* 0x0000000000a48947 */ /* 0x00cfec0003800000 */
[-C--:B------:R-:W-:Y:S01]  /*5fa0*/  IMAD.HI.U32 R0, R51, R19.reuse, RZ ;  /* 0x0000001333007227 */ /* 0x080fe200078e00ff */
[----:B------:R-:W-:Y:S02]  /*5fb0*/  ISETP.NE.AND P0, PT, R18, 0x1, PT ;  /* 0x000000011200780c */ /* 0x000fe40003f05270 */
[----:B------:R-:W-:Y:S01]  /*5fc0*/  ISETP.NE.AND P2, PT, R22, 0x1, PT ;  /* 0x000000011600780c */ /* 0x000fe20003f45270 */
[----:B------:R-:W-:Y:S01]  /*5fd0*/  IMAD.HI.U32 R4, R52, R44, RZ ;  /* 0x0000002c34047227 */ /* 0x000fe200078e00ff */
[----:B------:R-:W-:Y:S02]  /*5fe0*/  SHF.R.U32.HI R0, RZ, R50, R0 ;  /* 0x00000032ff007219 */ /* 0x000fe40000011600 */
[----:B------:R-:W-:Y:S01]  /*5ff0*/  ISETP.NE.AND P3, PT, R24, 0x1, PT ;  /* 0x000000011800780c */ /* 0x000fe20003f65270 */
[----:B------:R-:W-:Y:S01]  /*6000*/  IMAD.HI.U32 R6, R25, R19, RZ ;  /* 0x0000001319067227 */ /* 0x000fe200078e00ff */
[-C--:B------:R-:W-:Y:S02]  /*6010*/  SHF.R.U32.HI R4, RZ, R45.reuse, R4 ;  /* 0x0000002dff047219 */ /* 0x080fe40000011604 */
        /* <DEDUP_REMOVED lines=14> */
[C---:B------:R-:W-:Y:S03]  /*6100*/  IMAD.HI.U32 R0, R3.reuse, R16, RZ ;  /* 0x0000001003007227 */ /* 0x040fe600078e00ff */
[C---:B------:R-:W-:Y:S02]  /*6110*/  ISETP.GE.OR P0, PT, R2.reuse, R5, P0 ;  /* 0x000000050200720c */ /* 0x040fe40000706670 */
[----:B------:R-:W-:Y:S04]  /*6120*/  SHF.R.U32.HI R0, RZ, R17, R0 ;  /* 0x00000011ff007219 */ /* 0x000fe80000011600 */
[C---:B------:R-:W-:Y:S05]  /*6130*/  SEL R6, R3.reuse, R0, !P2 ;  /* 0x0000000003067207 */ /* 0x040fea0005000000 */
        /* <DEDUP_REMOVED lines=14> */
[----:B------:R-:W-:Y:S07]  /*6220*/  IMAD R25, R3, R18, R25 ;  /* 0x0000001203197224 */ /* 0x000fee00078e0219 */
.L_x_118:
[----:B------:R-:W-:Y:S01]  /*6230*/  @!P1 IMAD.HI.U32 R0, R26, R10, RZ ;  /* 0x0000000a1a009227 */ /* 0x000fe200078e00ff */
[----:B-1----:R-:W-:Y:S01]  /*6240*/  @!P1 ISETP.NE.AND P0, PT, R8, 0x1, PT ;  /* 0x000000010800980c */ /* 0x002fe20003f05270 */
[----:B------:R-:W-:Y:S01]  /*6250*/  ULOP3.LUT UP0, URZ, UR44, 0x90, URZ, 0xc0, !UPT ;  /* 0x000000902cff7892 */ /* 0x000fe2000f80c0ff */
[----:B------:R-:W-:Y:S01]  /*6260*/  @!P1 ISETP.NE.AND P2, PT, R7, 0x1, PT ;  /* 0x000000010700980c */ /* 0x000fe20003f45270 */
[----:B------:R-:W-:Y:S01]  /*6270*/  @!P1 IMAD.HI.U32 R2, R25, R9, RZ ;  /* 0x0000000919029227 */ /* 0x000fe200078e00ff */
[----:B------:R-:W-:Y:S02]  /*6280*/  @!P1 SHF.R.U32.HI R0, RZ, R11, R0 ;  /* 0x0000000bff009219 */ /* 0x000fe40000011600 */
[----:B------:R-:W-:Y:S01]  /*6290*/  @P4 SHF.R.U32.HI R54, RZ, 0x10, R33 ;  /* 0x00000010ff364819 */ /* 0x000fe20000011621 */
[----:B------:R-:W-:Y:S01]  /*62a0*/  VIADD R65, R65, 0x1 ;  /* 0x0000000141417836 */ /* 0x000fe20000000000 */
[----:B------:R-:W-:Y:S02]  /*62b0*/  @!P1 SHF.R.U32.HI R2, RZ, R12, R2 ;  /* 0x0000000cff029219 */ /* 0x000fe40000011602 */
[----:B------:R-:W-:Y:S02]  /*62c0*/  @!P1 SEL R3, R26, R0, !P2 ;  /* 0x000000001a039207 */ /* 0x000fe40005000000 */
[----:B------:R-:W-:Y:S05]  /*62d0*/  @!P1 SEL R2, R25, R2, !P0 ;  /* 0x0000000219029207 */ /* 0x000fea0004000000 */
[----:B------:R-:W-:Y:S02]  /*62e0*/  @!P1 IMAD.IADD R0, R2, 0x1, -R3 ;  /* 0x0000000102009824 */ /* 0x000fe400078e0a03 */
[----:B------:R-:W-:Y:S02]  /*62f0*/  @!P1 IMAD.IADD R2, R3, 0x1, -R2 ;  /* 0x0000000103029824 */ /* 0x000fe400078e0a02 */
[----:B------:R-:W-:Y:S02]  /*6300*/  @!P1 IMAD R26, R0, R7, R26 ;  /* 0x00000007001a9224 */ /* 0x000fe400078e021a */
[----:B------:R-:W-:Y:S01]  /*6310*/  @!P1 IMAD R25, R2, R8, R25 ;  /* 0x0000000802199224 */ /* 0x000fe200078e0219 */
[----:B------:R-:W-:Y:S06]  /*6320*/  BRA.U !UP0, `(.L_x_119) ;  /* 0x00000001087c7547 */ /* 0x000fec000b800000 */
[----:B------:R-:W1:Y:S01]  /*6330*/  LDCU.64 UR8, c[0x4][0x80] ;  /* 0x01001000ff0877ac */ /* 0x000e620008000a00 */
[----:B------:R-:W-:Y:S01]  /*6340*/  MOV R2, 0x0 ;  /* 0x0000000000027802 */ /* 0x000fe20000000f00 */
[----:B------:R-:W-:Y:S02]  /*6350*/  HFMA2 R12, -RZ, RZ, 0, 5.9604644775390625e-08 ;  /* 0x00000001ff0c7431 */ /* 0x000fe400000001ff */
[----:B------:R-:W-:Y:S01]  /*6360*/  IMAD.MOV.U32 R8, RZ, RZ, 0x70 ;  /* 0x00000070ff087424 */ /* 0x000fe200078e00ff */
[----:B------:R2:W3:Y:S01]  /*6370*/  LDC.64 R14, c[0x4][R2] ;  /* 0x01000000020e7b82 */ /* 0x0004e20000000a00 */
[----:B------:R-:W4:Y:S01]  /*6380*/  LDCU.64 UR6, c[0x4][0x88] ;  /* 0x01001100ff0677ac */ /* 0x000f220008000a00 */
[----:B------:R-:W-:Y:S01]  /*6390*/  IMAD.MOV.U32 R13, RZ, RZ, RZ ;  /* 0x000000ffff0d7224 */ /* 0x000fe200078e00ff */
[----:B------:R-:W2:Y:S01]  /*63a0*/  LDCU.64 UR4, c[0x4][0x8] ;  /* 0x01000100ff0477ac */ /* 0x000ea20008000a00 */
[----:B-1----:R-:W-:Y:S01]  /*63b0*/  MOV R5, UR9 ;  /* 0x0000000900057c02 */ /* 0x002fe20008000f00 */
[----:B------:R-:W-:Y:S01]  /*63c0*/  IMAD.U32 R4, RZ, RZ, UR8 ;  /* 0x00000008ff047e24 */ /* 0x000fe2000f8e00ff */
[----:B----4-:R-:W-:Y:S01]  /*63d0*/  MOV R7, UR7 ;  /* 0x0000000700077c02 */ /* 0x010fe20008000f00 */
[----:B------:R-:W-:Y:S01]  /*63e0*/  IMAD.U32 R6, RZ, RZ, UR6 ;  /* 0x00000006ff067e24 */ /* 0x000fe2000f8e00ff */
[----:B--2---:R-:W-:Y:S01]  /*63f0*/  MOV R11, UR5 ;  /* 0x00000005000b7c02 */ /* 0x004fe20008000f00 */
[----:B------:R-:W-:Y:S02]  /*6400*/  IMAD.U32 R10, RZ, RZ, UR4 ;  /* 0x00000004ff0a7e24 */ /* 0x000fe4000f8e00ff */
[----:B------:R-:W-:Y:S07]  /*6410*/  LEPC R20, `(.L_x_120) ;  /* 0x000000001014794e */ /* 0x000fee0000000000 */
[----:B---3-5:R-:W-:Y:S05]  /*6420*/  CALL.ABS.NOINC R14 ;  /* 0x000000000e007343 */ /* 0x028fea0003c00000 */
.L_x_120:
[----:B------:R-:W1:Y:S01]  /*6430*/  LDCU.64 UR8, c[0x4][0x80] ;  /* 0x01001000ff0877ac */ /* 0x000e620008000a00 */
[----:B------:R-:W2:Y:S01]  /*6440*/  LDC.64 R2, c[0x4][R2] ;  /* 0x0100000002027b82 */ /* 0x000ea20000000a00 */
[----:B------:R-:W-:Y:S02]  /*6450*/  HFMA2 R12, -RZ, RZ, 0, 5.9604644775390625e-08 ;  /* 0x00000001ff0c7431 */ /* 0x000fe400000001ff */
[----:B------:R-:W-:Y:S02]  /*6460*/  IMAD.MOV.U32 R8, RZ, RZ, 0x70 ;  /* 0x00000070ff087424 */ /* 0x000fe400078e00ff */
[----:B------:R-:W-:Y:S01]  /*6470*/  IMAD.MOV.U32 R13, RZ, RZ, RZ ;  /* 0x000000ffff0d7224 */ /* 0x000fe200078e00ff */
[----:B------:R-:W3:Y:S01]  /*6480*/  LDCU.64 UR6, c[0x4][0x88] ;  /* 0x01001100ff0677ac */ /* 0x000ee20008000a00 */
[----:B------:R-:W4:Y:S01]  /*6490*/  LDCU.64 UR4, c[0x4][0x8] ;  /* 0x01000100ff0477ac */ /* 0x000f220008000a00 */
[----:B-1----:R-:W-:Y:S02]  /*64a0*/  MOV R4, UR8 ;  /* 0x0000000800047c02 */ /* 0x002fe40008000f00 */
[----:B------:R-:W-:Y:S02]  /*64b0*/  MOV R5, UR9 ;  /* 0x0000000900057c02 */ /* 0x000fe40008000f00 */
[----:B---3--:R-:W-:Y:S01]  /*64c0*/  MOV R7, UR7 ;  /* 0x0000000700077c02 */ /* 0x008fe20008000f00 */
[----:B------:R-:W-:Y:S01]  /*64d0*/  IMAD.U32 R6, RZ, RZ, UR6 ;  /* 0x00000006ff067e24 */ /* 0x000fe2000f8e00ff */
[----:B----4-:R-:W-:Y:S01]  /*64e0*/  MOV R11, UR5 ;  /* 0x00000005000b7c02 */ /* 0x010fe20008000f00 */
[----:B------:R-:W-:Y:S02]  /*64f0*/  IMAD.U32 R10, RZ, RZ, UR4 ;  /* 0x00000004ff0a7e24 */ /* 0x000fe4000f8e00ff */
[----:B------:R-:W-:Y:S07]  /*6500*/  LEPC R20, `(.L_x_119) ;  /* 0x000000001014794e */ /* 0x000fee0000000000 */
[----:B--2---:R-:W-:Y:S05]  /*6510*/  CALL.ABS.NOINC R2 ;  /* 0x0000000002007343 */ /* 0x004fea0003c00000 */
.L_x_119:
[----:B------:R-:W-:Y:S01]  /*6520*/  ISETP.NE.U32.AND P2, PT, R42, RZ, PT ;  /* 0x000000ff2a00720c */ /* 0x000fe20003f45070 */
[----:B------:R-:W-:Y:S01]  /*6530*/  UISETP.NE.AND UP1, UPT, UR45, URZ, UPT ;  /* 0x000000ff2d00728c */ /* 0x000fe2000bf25270 */
[----:B------:R-:W-:Y:S02]  /*6540*/  ISETP.NE.U32.AND P4, PT, R38, RZ, PT ;  /* 0x000000ff2600720c */ /* 0x000fe40003f85070 */
[----:B------:R-:W-:Y:S02]  /*6550*/  ISETP.NE.AND.EX P2, PT, R43, RZ, PT, P2 ;  /* 0x000000ff2b00720c */ /* 0x000fe40003f45320 */
[----:B------:R-:W-:Y:S02]  /*6560*/  PLOP3.LUT P1, PT, PT, PT, PT, 0x8, 0x80 ;  /* 0x000000000080781c */ /* 0x000fe40003f2e170 */
[----:B------:R-:W-:Y:S02]  /*6570*/  PLOP3.LUT P0, PT, PT, PT, UP1, 0x80, 0x8 ;  /* 0x000000000008781c */ /* 0x000fe40003f0f018 */
[----:B------:R-:W-:Y:S02]  /*6580*/  ISETP.NE.AND.EX P4, PT, R39, RZ, PT, P4 ;  /* 0x000000ff2700720c */ /* 0x000fe40003f85340 */
[----:B------:R-:W1:Y:S09]  /*6590*/  @UP1 LDCU.64 UR4, c[0x0][0x888] ;  /* 0x00011100ff0417ac */ /* 0x000e720008000a00 */
[----:B------:R-:W-:Y:S01]  /*65a0*/  @P0 PLOP3.LUT P1, PT, P2, PT, PT, 0x80, 0x8 ;  /* 0x000000000008081c */ /* 0x000fe2000172f070 */
[----:B-1----:R-:W-:Y:S04]  /*65b0*/  @UP1 UISETP.NE.U32.AND UP0, UPT, UR4, URZ, UPT ;  /* 0x000000ff0400128c */ /* 0x002fe8000bf05070 */
[----:B------:R-:W-:Y:S04]  /*65c0*/  @UP1 UISETP.NE.AND.EX UP0, UPT, UR5, URZ, UPT, UP0 ;  /* 0x000000ff0500128c */ /* 0x000fe8000bf05300 */
[----:B------:R-:W-:Y:S01]  /*65d0*/  @UP1 USEL UR4, URZ, 0xffffffff, UP0 ;  /* 0xffffffffff041887 */ /* 0x000fe20008000000 */
[----:B------:R-:W-:Y:S11]  /*65e0*/  @!P2 BRA `(.L_x_121) ;  /* 0x00000000002ca947 */ /* 0x000ff60003800000 */
[----:B------:R-:W-:Y:S01]  /*65f0*/  ISETP.NE.U32.AND P3, PT, R40, RZ, PT ;  /* 0x000000ff2800720c */ /* 0x000fe20003f65070 */
[----:B------:R-:W-:Y:S03]  /*6600*/  IMAD.MOV.U32 R49, RZ, RZ, 0x1 ;  /* 0x00000001ff317424 */ /* 0x000fe600078e00ff */
[----:B------:R-:W-:Y:S11]  /*6610*/  ISETP.NE.AND.EX P3, PT, R41, RZ, PT, P3 ;  /* 0x000000ff2900720c */ /* 0x000ff60003f65330 */
[----:B------:R-:W-:Y:S02]  /*6620*/  @!UPT UIADD3 URZ, UPT, UPT, URZ, URZ, URZ ;  /* 0x000000fffffff290 */ /* 0x000fe4000fffe0ff */
[----:B------:R-:W1:Y:S01]  /*6630*/  @P3 LDC.64 R2, c[0x0][0x888] ;  /* 0x00022200ff023b82 */ /* 0x000e620000000a00 */
[----:B------:R-:W-:Y:S04]  /*6640*/  @P3 IMAD R0, R42, UR36, RZ ;  /* 0x000000242a003c24 */ /* 0x000fe8000f8e02ff */
[----:B-1----:R-:W-:Y:S04]  /*6650*/  @P3 IMAD.WIDE R2, R0, 0x4, R2 ;  /* 0x0000000400023825 */ /* 0x002fe800078e0202 */
[----:B------:R-:W-:Y:S01]  /*6660*/  HFMA2 R0, -RZ, RZ, 0, 5.9604644775390625e-08 ;  /* 0x00000001ff007431 */ /* 0x000fe200000001ff */
[----:B-----5:R1:W5:Y:S04]  /*6670*/  @P3 LDG.E R30, desc[UR40][R2.64] ;  /* 0x00000028021e3981 */ /* 0x020368000c1e1900 */
[----:B------:R-:W-:Y:S01]  /*6680*/  @!P3 PRMT R49, R0, 0x7610, R49 ;  /* 0x000076100031b816 */ /* 0x000fe20000000031 */
[----:B-1----:R-:W2:Y:S06]  /*6690*/  @!P3 LDC R30, c[0x0][0x880] ;  /* 0x00022000ff1ebb82 */ /* 0x002eac0000000800 */
.L_x_121:
[----:B------:R-:W-:Y:S05]  /*66a0*/  @!P4 BRA `(.L_x_122) ;  /* 0x000000000020c947 */ /* 0x000fea0003800000 */
[----:B------:R-:W-:Y:S04]  /*66b0*/  ISETP.NE.U32.AND P3, PT, R36, RZ, PT ;  /* 0x000000ff2400720c */ /* 0x000fe80003f65070 */
[----:B------:R-:W-:Y:S11]  /*66c0*/  ISETP.NE.AND.EX P3, PT, R37, RZ, PT, P3 ;  /* 0x000000ff2500720c */ /* 0x000ff60003f65330 */
[----:B------:R-:W-:Y:S02]  /*66d0*/  @!UPT UIADD3 URZ, UPT, UPT, URZ, URZ, URZ ;  /* 0x000000fffffff290 */ /* 0x000fe4000fffe0ff */
[----:B------:R-:W1:Y:S01]  /*66e0*/  @P3 LDC.64 R2, c[0x0][0x8a8] ;  /* 0x00022a00ff023b82 */ /* 0x000e620000000a00 */
[----:B------:R-:W-:Y:S04]  /*66f0*/  @P3 IMAD R0, R38, UR36, RZ ;  /* 0x0000002426003c24 */ /* 0x000fe8000f8e02ff */
[----:B-1----:R-:W-:Y:S05]  /*6700*/  @P3 IMAD.WIDE R2, R0, 0x4, R2 ;  /* 0x0000000400023825 */ /* 0x002fea00078e0202 */
[----:B-----5:R1:W5:Y:S02]  /*6710*/  @P3 LDG.E R29, desc[UR40][R2.64] ;  /* 0x00000028021d3981 */ /* 0x020364000c1e1900 */
[----:B-1----:R-:W3:Y:S02]  /*6720*/  @!P3 LDC R29, c[0x0][0x8a0] ;  /* 0x00022800ff1dbb82 */ /* 0x002ee40000000800 */
.L_x_122:
[----:B--2--5:R-:W-:Y:S01]  /*6730*/  @P0 FSETP.NEU.AND P4, PT, R30, RZ, PT ;  /* 0x000000ff1e00020b */ /* 0x024fe20003f8d000 */
[----:B------:R-:W-:Y:S01]  /*6740*/  IMAD.U32 R0, RZ, RZ, UR4 ;  /* 0x00000004ff007e24 */ /* 0x000fe2000f8e00ff */
[----:B------:R-:W-:Y:S01]  /*6750*/  @P0 LOP3.LUT P3, RZ, R49, 0xff, RZ, 0xc0, !PT ;  /* 0x000000ff31ff0812 */ /* 0x000fe2000786c0ff */
[----:B------:R-:W-:Y:S01]  /*6760*/  IMAD.SHL.U32 R64, R56, 0x800, RZ ;  /* 0x0000080038407824 */ /* 0x000fe200078e00ff */
[----:B------:R-:W-:Y:S01]  /*6770*/  @P0 SEL R2, RZ, 0xffffffff, P4 ;  /* 0xffffffffff020807 */ /* 0x000fe20002000000 */
[----:B------:R-:W-:Y:S01]  /*6780*/  BSSY B1, `(.L_x_123) ;  /* 0x0000028000017945 */ /* 0x000fe20003800000 */
[----:B------:R-:W-:Y:S02]  /*6790*/  LOP3.LUT R3, R59, 0x1, RZ, 0x3c, !PT ;  /* 0x000000013b037812 */ /* 0x000fe400078e3cff */
[----:B------:R-:W-:Y:S02]  /*67a0*/  CS2R R34, SRZ ;  /* 0x0000000000227805 */ /* 0x000fe4000001ff00 */
[----:B------:R-:W-:Y:S02]  /*67b0*/  @P1 SEL R2, R0, R2, !P3 ;  /* 0x0000000200021207 */ /* 0x000fe40005800000 */
[----:B------:R-:W-:Y:S02]  /*67c0*/  CS2R R32, SRZ ;  /* 0x0000000000207805 */ /* 0x000fe4000001ff00 */
[----:B------:R-:W-:Y:S01]  /*67d0*/  LEA R4, R56, UR42, 0x3 ;  /* 0x0000002a38047c11 */ /* 0x000fe2000f8e18ff */
[----:B------:R-:W-:Y:S01]  /*67e0*/  IMAD.IADD R63, R60, 0x1, R64 ;  /* 0x000000013c3f7824 */ /* 0x000fe200078e0240 */
[----:B------:R-:W-:Y:S02]  /*67f0*/  @P0 LOP3.LUT R2, R2, 0x1, RZ, 0xc0, !PT ;  /* 0x0000000102020812 */ /* 0x000fe400078ec0ff */
[----:B------:R-:W-:Y:S02]  /*6800*/  SHF.L.U32 R5, R58, 0x1f, RZ ;  /* 0x0000001f3a057819 */ /* 0x000fe400000006ff */
[----:B------:R-:W-:Y:S02]  /*6810*/  ISETP.NE.U32.OR P5, PT, R2, 0x1, !P0 ;  /* 0x000000010200780c */ /* 0x000fe400047a5470 */
[----:B------:R-:W-:Y:S02]  /*6820*/  PLOP3.LUT P4, PT, PT, PT, PT, 0x8, 0x80 ;  /* 0x000000000080781c */ /* 0x000fe40003f8e170 */
[----:B------:R-:W-:Y:S09]  /*6830*/  P2R R66, PR, RZ, 0x20 ;  /* 0x00000020ff427803 */ /* 0x000ff20000000000 */
[----:B------:R-:W-:Y:S04]  /*6840*/  @P5 SHF.L.U32 R0, R3, 0x1f, RZ ;  /* 0x0000001f03005819 */ /* 0x000fe800000006ff */
[----:B------:R1:W2:Y:S02]  /*6850*/  @P5 SYNCS.PHASECHK.TRANS64.TRYWAIT P0, [R4+URZ+0x180], R0 ;  /* 0x00018000040055a7 */ /* 0x0002a400080011ff */
[----:B-1----:R-:W-:Y:S04]  /*6860*/  IMAD.SHL.U32 R0, R27, 0x8, RZ ;  /* 0x000000081b007824 */ /* 0x002fe800078e00ff */
[----:B------:R1:W4:Y:S01]  /*6870*/  SYNCS.PHASECHK.TRANS64.TRYWAIT P3, [R0+UR42+0x1d0], R5 ;  /* 0x0001d005000075a7 */ /* 0x000322000806112a */
[----:B------:R-:W-:Y:S02]  /*6880*/  IMAD.IADD R2, R28, 0x1, R0 ;  /* 0x000000011c027824 */ /* 0x000fe400078e0200 */
[----:B------:R-:W-:Y:S01]  /*6890*/  VIADD R67, R0, UR42 ;  /* 0x0000002a00437c36 */ /* 0x000fe20008000000 */
[----:B--2---:R-:W-:Y:S01]  /*68a0*/  @P5 PLOP3.LUT P4, PT, P0, PT, PT, 0x8, 0x80 ;  /* 0x000000000080581c */ /* 0x004fe2000078e170 */
[----:B------:R-:W-:Y:S01]  /*68b0*/  @!UPT UIADD3 URZ, UPT, UPT, URZ, URZ, URZ ;  /* 0x000000fffffff290 */ /* 0x000fe2000fffe0ff */
[----:B-1----:R-:W-:Y:S11]  /*68c0*/  @!P5 BRA `(.L_x_124) ;  /* 0x00000000004cd947 */ /* 0x002ff60003800000 */
[----:B------:R-:W-:Y:S01]  /*68d0*/  ISETP.NE.U32.AND P0, PT, RZ, UR38, PT ;  /* 0x00000026ff007c0c */ /* 0x000fe2000bf05070 */
[----:B------:R-:W-:Y:S01]  /*68e0*/  BSSY B0, `(.L_x_125) ;  /* 0x0000010000007945 */ /* 0x000fe20003800000 */
[----:B------:R-:W-:Y:S01]  /*68f0*/  FSETP.NEU.AND P1, PT, R30, RZ, PT ;  /* 0x000000ff1e00720b */ /* 0x000fe20003f2d000 */
[----:B------:R-:W-:Y:S01]  /*6900*/  IMAD.MOV.U32 R35, RZ, RZ, RZ ;  /* 0x000000ffff237224 */ /* 0x000fe200078e00ff */
[----:B------:R-:W-:Y:S02]  /*6910*/  ISETP.NE.AND.EX P0, PT, RZ, UR39, PT, P0 ;  /* 0x00000027ff007c0c */ /* 0x000fe4000bf05300 */
[----:B------:R-:W-:Y:S02]  /*6920*/  CS2R R32, SRZ ;  /* 0x0000000000207805 */ /* 0x000fe4000001ff00 */
[----:B------:R-:W-:Y:S02]  /*6930*/  SEL R6, RZ, 0xffffffff, P1 ;  /* 0xffffffffff067807 */ /* 0x000fe40000800000 */
[----:B------:R-:W-:Y:S02]  /*6940*/  LOP3.LUT P1, RZ, R49, 0xff, RZ, 0xc0, !PT ;  /* 0x000000ff31ff7812 */ /* 0x000fe4000782c0ff */
[----:B------:R-:W-:Y:S04]  /*6950*/  SEL R7, RZ, 0xffffffff, P0 ;  /* 0xffffffffff077807 */ /* 0x000fe80000000000 */
[----:B------:R-:W-:Y:S04]  /*6960*/  @P2 SEL R6, R7, R6, !P1 ;  /* 0x0000000607062207 */ /* 0x000fe80004800000 */
[----:B------:R-:W-:Y:S04]  /*6970*/  LOP3.LUT R6, R6, 0x1, RZ, 0xc0, !PT ;  /* 0x0000000106067812 */ /* 0x000fe800078ec0ff */
[----:B------:R-:W-:Y:S01]  /*6980*/  ISETP.NE.U32.AND P0, PT, R6, 0x1, PT ;  /* 0x000000010600780c */ /* 0x000fe20003f05070 */
[----:B------:R-:W-:Y:S01]  /*6990*/  @!UPT UIADD3 URZ, UPT, UPT, URZ, URZ, URZ ;  /* 0x000000fffffff290 */ /* 0x000fe2000fffe0ff */
[----:B------:R-:W-:Y:S11]  /*69a0*/  @!P4 BRA `(.L_x_126) ;  /* 0x00000000000cc947 */ /* 0x000ff60003800000 */
[----:B------:R-:W-:Y:S04]  /*69b0*/  SHF.L.U32 R3, R3, 0x1f, RZ ;  /* 0x0000001f03037819 */ /* 0x000fe800000006ff */
[----:B------:R-:W1:Y:S02]  /*69c0*/  SYNCS.PHASECHK.TRANS64.TRYWAIT P1, [R4+URZ+0x180], R3 ;  /* 0x00018003040075a7 */ /* 0x000e6400080211ff */
[----:B-1----:R-:W-:Y:S05]  /*69d0*/  @!P1 BRA `(.L_x_127) ;  /* 0x0000001800789947 */ /* 0x002fea0003800000 */
.L_x_126:
[----:B------:R-:W-:Y:S05]  /*69e0*/  BSYNC B0 ;  /* 0x0000000000007941 */ /* 0x000fea0003800000 */
.L_x_125:
[----:B------:R2:W1:Y:S02]  /*69f0*/  @P0 LDS.128 R32, [R63] ;  /* 0x000000003f200984 */ /* 0x0004640000000c00 */
.L_x_124:
[----:B------:R-:W-:Y:S05]  /*6a00*/  BSYNC B1 ;  /* 0x0000000000017941 */ /* 0x000fea0003800000 */
.L_x_123:
[----:B-1----:R-:W-:Y:S04]  /*6a10*/  SHF.R.U32.HI R3, RZ, 0x15, R2 ;  /* 0x00000015ff037819 */ /* 0x002fe80000011602 */
[----:B------:R-:W-:Y:S01]  /*6a20*/  LOP3.LUT P0, RZ, R3, 0x3, R53, 0x48, !PT ;  /* 0x0000000303ff7812 */ /* 0x000fe20007804835 */
[----:B------:R-:W-:Y:S01]  /*6a30*/  @!UPT UIADD3 URZ, UPT, UPT, URZ, URZ, URZ ;  /* 0x000000fffffff290 */ /* 0x000fe2000fffe0ff */
[----:B----4-:R-:W-:Y:S11]  /*6a40*/  @P3 BRA `(.L_x_128) ;  /* 0x0000000000083947 */ /* 0x010ff60003800000 */
[----:B------:R-:W1:Y:S02]  /*6a50*/  SYNCS.PHASECHK.TRANS64.TRYWAIT P1, [R0+UR42+0x1d0], R5 ;  /* 0x0001d005000075a7 */ /* 0x000e64000802112a */
[----:B-1----:R-:W-:Y:S05]  /*6a60*/  @!P1 BRA `(.L_x_129) ;  /* 0x0000001800689947 */ /* 0x002fea0003800000 */
.L_x_128:
[----:B------:R-:W-:Y:S05]  /*6a70*/  @!P0 BRA `(.L_x_130) ;  /* 0x0000000000408947 */ /* 0x000fea0003800000 */
[----:B------:R-:W1:Y:S01]  /*6a80*/  LDCU.64 UR8, c[0x4][0x70] ;  /* 0x01000e00ff0877ac */ /* 0x000e620008000a00 */
[----:B------:R-:W-:Y:S01]  /*6a90*/  MOV R15, 0x0 ;  /* 0x00000000000f7802 */ /* 0x000fe20000000f00 */
[----:B------:R-:W-:Y:S02]  /*6aa0*/  HFMA2 R12, -RZ, RZ, 0, 5.9604644775390625e-08 ;  /* 0x00000001ff0c7431 */ /* 0x000fe400000001ff */
[----:B------:R-:W-:Y:S02]  /*6ab0*/  IMAD.MOV.U32 R8, RZ, RZ, 0x192 ;  /* 0x00000192ff087424 */ /* 0x000fe400078e00ff */
[----:B------:R-:W-:Y:S01]  /*6ac0*/  IMAD.MOV.U32 R13, RZ, RZ, RZ ;  /* 0x000000ffff0d7224 */ /* 0x000fe200078e00ff */
[----:B------:R-:W4:Y:S01]  /*6ad0*/  LDCU.64 UR6, c[0x4][0x78] ;  /* 0x01000f00ff0677ac */ /* 0x000f220008000a00 */
[----:B------:R-:W2:Y:S01]  /*6ae0*/  LDC.64 R14, c[0x4][R15] ;  /* 0x010000000f0e7b82 */ /* 0x000ea20000000a00 */
[----:B------:R-:W5:Y:S01]  /*6af0*/  LDCU.64 UR4, c[0x4][0x10] ;  /* 0x01000200ff0477ac */ /* 0x000f620008000a00 */
[----:B-1----:R-:W-:Y:S01]  /*6b00*/  MOV R5, UR9 ;  /* 0x0000000900057c02 */ /* 0x002fe20008000f00 */
[----:B------:R-:W-:Y:S01]  /*6b10*/  IMAD.U32 R4, RZ, RZ, UR8 ;  /* 0x00000008ff047e24 */ /* 0x000fe2000f8e00ff */
[----:B----4-:R-:W-:Y:S01]  /*6b20*/  MOV R7, UR7 ;  /* 0x0000000700077c02 */ /* 0x010fe20008000f00 */
[----:B------:R-:W-:Y:S01]  /*6b30*/  IMAD.U32 R6, RZ, RZ, UR6 ;  /* 0x00000006ff067e24 */ /* 0x000fe2000f8e00ff */
[----:B-----5:R-:W-:Y:S01]  /*6b40*/  MOV R11, UR5 ;  /* 0x00000005000b7c02 */ /* 0x020fe20008000f00 */
[----:B------:R-:W-:Y:S02]  /*6b50*/  IMAD.U32 R10, RZ, RZ, UR4 ;  /* 0x00000004ff0a7e24 */ /* 0x000fe4000f8e00ff */
[----:B------:R-:W-:Y:S07]  /*6b60*/  LEPC R20, `(.L_x_130) ;  /* 0x000000001014794e */ /* 0x000fee0000000000 */
[----:B--23--:R-:W-:Y:S05]  /*6b70*/  CALL.ABS.NOINC R14 ;  /* 0x000000000e007343 */ /* 0x00cfea0003c00000 */
.L_x_130:
[----:B------:R-:W-:Y:S01]  /*6b80*/  ISETP.NE.AND P0, PT, R61, RZ, PT ;  /* 0x000000ff3d00720c */ /* 0x000fe20003f05270 */
[----:B------:R-:W-:Y:S05]  /*6b90*/  WARPSYNC.ALL ;  /* 0x0000000000007948 */ /* 0x000fea0003800000 */
[----:B------:R-:W-:Y:S01]  /*6ba0*/  R2UR UR4, R2 ;  /* 0x00000000020472ca */ /* 0x000fe200000e0000 */
[----:B------:R-:W-:Y:S01]  /*6bb0*/  BSSY.RECONVERGENT B0, `(.L_x_131) ;  /* 0x0000036000007945 */ /* 0x000fe20003800200 */
[C---:B------:R-:W-:Y:S02]  /*6bc0*/  SHF.L.U32 R0, R32.reuse, 0x10, RZ ;  /* 0x0000001020007819 */ /* 0x040fe400000006ff */
[----:B------:R-:W-:Y:S02]  /*6bd0*/  LOP3.LUT R2, R32, 0xffff0000, RZ, 0xc0, !PT ;  /* 0xffff000020027812 */ /* 0x000fe400078ec0ff */
[C---:B------:R-:W-:Y:S02]  /*6be0*/  SHF.L.U32 R3, R33.reuse, 0x10, RZ ;  /* 0x0000001021037819 */ /* 0x040fe400000006ff */
[----:B------:R-:W-:Y:S02]  /*6bf0*/  LOP3.LUT R12, R33, 0xffff0000, RZ, 0xc0, !PT ;  /* 0xffff0000210c7812 */ /* 0x000fe400078ec0ff */
[----:B-1----:R-:W-:Y:S02]  /*6c00*/  IADD3 R67, PT, PT, R67, 0x1f0, RZ ;  /* 0x000001f043437810 */ /* 0x002fe40007ffe0ff */
[C---:B------:R-:W-:Y:S01]  /*6c10*/  SHF.L.U32 R13, R34.reuse, 0x10, RZ ;  /* 0x00000010220d7819 */ /* 0x040fe200000006ff */
[----:B------:R-:W1:Y:S01]  /*6c20*/  LDTM.x8 R4, tmem[UR4] ;  /* 0x00000004000479ee */ /* 0x000e6200081c0000 */
[----:B------:R-:W-:Y:S01]  /*6c30*/  LOP3.LUT R14, R34, 0xffff0000, RZ, 0xc0, !PT ;  /* 0xffff0000220e7812 */ /* 0x000fe200078ec0ff */
[----:B------:R-:W-:Y:S01]  /*6c40*/  NOP ;  /* 0x0000000000007918 */ /* 0x000fe20000000000 */
[C---:B------:R-:W-:Y:S02]  /*6c50*/  SHF.L.U32 R15, R35.reuse, 0x10, RZ ;  /* 0x00000010230f7819 */ /* 0x040fe400000006ff */
[----:B------:R-:W-:Y:S02]  /*6c60*/  LOP3.LUT R20, R35, 0xffff0000, RZ, 0xc0, !PT ;  /* 0xffff000023147812 */ /* 0x000fe400078ec0ff */
[----:B------:R-:W-:Y:S04]  /*6c70*/  LOP3.LUT R67, R67, 0xfefffff8, RZ, 0xc0, !PT ;  /* 0xfefffff843437812 */ /* 0x000fe800078ec0ff */
[----:B-1----:R1:W-:Y:S01]  /*6c80*/  SYNCS.ARRIVE.TRANS64.RED.A1T0 RZ, [R67+URZ], RZ ;  /* 0x000000ff43ff79a7 */ /* 0x0023e200081004ff */
[C---:B---3--:R-:W-:Y:S01]  /*6c90*/  FMUL R4, R29.reuse, R4 ;  /* 0x000000041d047220 */ /* 0x048fe20000400000 */
[C---:B------:R-:W-:Y:S01]  /*6ca0*/  FMUL R5, R29.reuse, R5 ;  /* 0x000000051d057220 */ /* 0x040fe20000400000 */
[C---:B------:R-:W-:Y:S01]  /*6cb0*/  FMUL R6, R29.reuse, R6 ;  /* 0x000000061d067220 */ /* 0x040fe20000400000 */
[C---:B------:R-:W-:Y:S01]  /*6cc0*/  FMUL R7, R29.reuse, R7 ;  /* 0x000000071d077220 */ /* 0x040fe20000400000 */
[C---:B------:R-:W-:Y:S01]  /*6cd0*/  FFMA R4, R30.reuse, R0, R4 ;  /* 0x000000001e047223 */ /* 0x040fe20000000004 */
[C---:B------:R-:W-:Y:S01]  /*6ce0*/  FMUL R8, R29.reuse, R8 ;  /* 0x000000081d087220 */ /* 0x040fe20000400000 */
[C---:B------:R-:W-:Y:S01]  /*6cf0*/  FFMA R5, R30.reuse, R2, R5 ;  /* 0x000000021e057223 */ /* 0x040fe20000000005 */
[C---:B------:R-:W-:Y:S01]  /*6d00*/  FMUL R9, R29.reuse, R9 ;  /* 0x000000091d097220 */ /* 0x040fe20000400000 */
[C---:B------:R-:W-:Y:S01]  /*6d10*/  FFMA R6, R30.reuse, R3, R6 ;  /* 0x000000031e067223 */ /* 0x040fe20000000006 */
[C---:B------:R-:W-:Y:S01]  /*6d20*/  FMUL R10, R29.reuse, R10 ;  /* 0x0000000a1d0a7220 */ /* 0x040fe20000400000 */
[C---:B------:R-:W-:Y:S01]  /*6d30*/  FFMA R7, R30.reuse, R12, R7 ;  /* 0x0000000c1e077223 */ /* 0x040fe20000000007 */
[----:B------:R-:W-:Y:S01]  /*6d40*/  FMUL R11, R29, R11 ;  /* 0x0000000b1d0b7220 */ /* 0x000fe20000400000 */
[C---:B------:R-:W-:Y:S01]  /*6d50*/  FFMA R8, R30.reuse, R13, R8 ;  /* 0x0000000d1e087223 */ /* 0x040fe20000000008 */
[C---:B------:R-:W-:Y:S01]  /*6d60*/  FFMA R9, R30.reuse, R14, R9 ;  /* 0x0000000e1e097223 */ /* 0x040fe20000000009 */
[C---:B------:R-:W-:Y:S01]  /*6d70*/  FFMA R10, R30.reuse, R15, R10 ;  /* 0x0000000f1e0a7223 */ /* 0x040fe2000000000a */
[----:B------:R-:W-:Y:S01]  /*6d80*/  FFMA R11, R30, R20, R11 ;  /* 0x000000141e0b7223 */ /* 0x000fe2000000000b */
[----:B------:R-:W-:Y:S02]  /*6d90*/  F2FP.BF16.F32.PACK_AB R4, R5, R4 ;  /* 0x000000040504723e */ /* 0x000fe400000010ff */
[----:B------:R-:W-:Y:S02]  /*6da0*/  F2FP.BF16.F32.PACK_AB R5, R7, R6 ;  /* 0x000000060705723e */ /* 0x000fe400000010ff */
[----:B------:R-:W-:Y:S02]  /*6db0*/  F2FP.BF16.F32.PACK_AB R6, R9, R8 ;  /* 0x000000080906723e */ /* 0x000fe400000010ff */
[----:B------:R-:W-:Y:S05]  /*6dc0*/  F2FP.BF16.F32.PACK_AB R7, R11, R10 ;  /* 0x0000000a0b07723e */ /* 0x000fea00000010ff */
[----:B------:R1:W-:Y:S01]  /*6dd0*/  STS.128 [R63], R4 ;  /* 0x000000043f007388 */ /* 0x0003e20000000c00 */
[----:B------:R-:W-:Y:S01]  /*6de0*/  @!PT LDS RZ, [RZ] ;  /* 0x00000000fffff984 */ /* 0x000fe20000000800 */
[----:B------:R-:W-:Y:S01]  /*6df0*/  @!PT LDS RZ, [RZ] ;  /* 0x00000000fffff984 */ /* 0x000fe20000000800 */
[----:B------:R-:W-:Y:S01]  /*6e00*/  @!PT LDS RZ, [RZ] ;  /* 0x00000000fffff984 */ /* 0x000fe20000000800 */
[----:B------:R-:W-:Y:S01]  /*6e10*/  @!PT LDS RZ, [RZ] ;  /* 0x00000000fffff984 */ /* 0x000fe20000000800 */
[----:B------:R3:W-:Y:S07]  /*6e20*/  MEMBAR.ALL.CTA ;  /* 0x0000000000007992 */ /* 0x0007ee0000008000 */
[----:B---3--:R-:W3:Y:S02]  /*6e30*/  FENCE.VIEW.ASYNC.S ;  /* 0x00000000000073c6 */ /* 0x008ee40000000000 */
[----:B---3--:R-:W-:Y:S06]  /*6e40*/  BAR.SYNC.DEFER_BLOCKING 0x1, 0x80 ;  /* 0x0042000000007b1d */ /* 0x008fec0000010000 */
[----:B------:R-:W-:Y:S05]  /*6e50*/  @P0 BRA `(.L_x_132) ;  /* 0x00000000002c0947 */ /* 0x000fea0003800000 */
[----:B------:R-:W-:Y:S01]  /*6e60*/  R2UR UR12, R48 ;  /* 0x00000000300c72ca */ /* 0x000fe200000e0000 */
[----:B------:R-:W-:Y:S01]  /*6e70*/  UIADD3 UR10, UP0, UPT, UR46, 0x680, URZ ;  /* 0x000006802e0a7890 */ /* 0x000fe2000ff1e0ff */
[----:B------:R-:W-:Y:S01]  /*6e80*/  R2UR UR9, R47 ;  /* 0x000000002f0972ca */ /* 0x000fe200000e0000 */
[----:B------:R-:W-:Y:S01]  /*6e90*/  UMOV UR7, UR36 ;  /* 0x0000002400077c82 */ /* 0x000fe20008000000 */
[----:B------:R-:W-:Y:S01]  /*6ea0*/  R2UR UR8, R64 ;  /* 0x00000000400872ca */ /* 0x000fe200000e0000 */
[----:B------:R-:W-:Y:S08]  /*6eb0*/  UIADD3.X UR11, UPT, UPT, URZ, UR47, URZ, UP0, !UPT ;  /* 0x0000002fff0b7290 */ /* 0x000ff000087fe4ff */
[----:B------:R-:W-:Y:S02]  /*6ec0*/  USHF.L.U32 UR5, UR12, 0x4, URZ ;  /* 0x000000040c057899 */ /* 0x000fe400080006ff */
[----:B------:R-:W-:Y:S02]  /*6ed0*/  USHF.L.U32 UR6, UR9, 0x6, URZ ;  /* 0x0000000609067899 */ /* 0x000fe400080006ff */
[----:B------:R-:W-:Y:S09]  /*6ee0*/  UIADD3 UR4, UPT, UPT, UR42, 0x300, UR8 ;  /* 0x000003002a047890 */ /* 0x000ff2000fffe008 */
[----:B------:R3:W-:Y:S02]  /*6ef0*/  UTMASTG.3D [UR4], [UR10] ;  /* 0x000000040a0073b5 */ /* 0x0007e40008010000 */
[----:B---3--:R0:W-:Y:S02]  /*6f00*/  UTMACMDFLUSH ;  /* 0x00000000000079b7 */ /* 0x0081e40000000000 */
.L_x_132:
[----:B------:R-:W-:Y:S05]  /*6f10*/  BSYNC.RECONVERGENT B0 ;  /* 0x0000000000007941 */ /* 0x000fea0003800200 */
.L_x_131:
[----:B------:R-:W-:Y:S04]  /*6f20*/  BSSY.RECONVERGENT B0, `(.L_x_133) ;  /* 0x0000003000007945 */ /* 0x000fe80003800200 */
[----:B------:R-:W-:Y:S05]  /*6f30*/  @P0 BRA `(.L_x_134) ;  /* 0x0000000000040947 */ /* 0x000fea0003800000 */
[----:B------:R-:W-:Y:S04]  /*6f40*/  DEPBAR.LE SB0, 0x0 ;  /* 0x000080000000791a */ /* 0x000fe80000000000 */
.L_x_134:
[----:B------:R-:W-:Y:S05]  /*6f50*/  BSYNC.RECONVERGENT B0 ;  /* 0x0000000000007941 */ /* 0x000fea0003800200 */
.L_x_133:
[----:B------:R-:W-:Y:S01]  /*6f60*/  BAR.SYNC.DEFER_BLOCKING 0x1, 0x80 ;  /* 0x0042000000007b1d */ /* 0x000fe20000010000 */
[----:B------:R-:W-:Y:S01]  /*6f70*/  UIADD3 UR43, UPT, UPT, UR43, 0x1, URZ ;  /* 0x000000012b2b7890 */ /* 0x000fe2000fffe0ff */
[----:B------:R-:W-:Y:S02]  /*6f80*/  IADD3 R27, PT, PT, R27, 0x1, RZ ;  /* 0x000000011b1b7810 */ /* 0x000fe40007ffe0ff */
[----:B------:R-:W-:Y:S01]  /*6f90*/  IADD3 R56, PT, PT, R56, 0x1, RZ ;  /* 0x0000000138387810 */ /* 0x000fe20007ffe0ff */
[----:B------:R-:W-:Y:S09]  /*6fa0*/  UISETP.NE.AND UP0, UPT, UR43, URZ, UPT ;  /* 0x000000ff2b00728c */ /* 0x000ff2000bf05270 */
[----:B------:R-:W-:Y:S05]  /*6fb0*/  BRA.U !UP0, `(.L_x_135) ;  /* 0x0000000108287547 */ /* 0x000fea000b800000 */
[----:B------:R-:W-:Y:S01]  /*6fc0*/  ISETP.NE.AND P0, PT, R66, RZ, PT ;  /* 0x000000ff4200720c */ /* 0x000fe20003f05270 */
[----:B------:R-:W-:Y:S11]  /*6fd0*/  IMAD.U32 R0, RZ, RZ, UR37 ;  /* 0x00000025ff007e24 */ /* 0x000ff6000f8e00ff */
[----:B------:R-:W-:Y:S01]  /*6fe0*/  @!UPT UIADD3 URZ, UPT, UPT, URZ, URZ, URZ ;  /* 0x000000fffffff290 */ /* 0x000fe2000fffe0ff */
[C---:B------:R-:W-:Y:S01]  /*6ff0*/  @P0 LEA R2, R55.reuse, UR42, 0x3 ;  /* 0x0000002a37020c11 */ /* 0x040fe2000f8e18ff */
[----:B------:R-:W-:Y:S04]  /*7000*/  VIADD R55, R55, 0x1 ;  /* 0x0000000137377836 */ /* 0x000fe80000000000 */
[----:B------:R-:W-:Y:S05]  /*7010*/  @P0 VIADD R2, R2, 0x190 ;  /* 0x0000019002020836 */ /* 0x000fea0000000000 */
[----:B------:R-:W-:Y:S04]  /*7020*/  @P0 PRMT R0, R0, 0x654, R2 ;  /* 0x0000065400000816 */ /* 0x000fe80000000002 */
[----:B------:R3:W-:Y:S01]  /*7030*/  @P0 SYNCS.ARRIVE.TRANS64.RED.A1T0 RZ, [R0+URZ], RZ ;  /* 0x000000ff00ff09a7 */ /* 0x0007e200081004ff */
[C---:B------:R-:W-:Y:S04]  /*7040*/  ISETP.NE.AND P0, PT, R55.reuse, 0x2, PT ;  /* 0x000000023700780c */ /* 0x040fe80003f05270 */
[----:B------:R-:W-:Y:S09]  /*7050*/  SEL R55, R55, RZ, P0 ;  /* 0x000000ff37377207 */ /* 0x000ff20000000000 */
.L_x_135:
[----:B------:R-:W-:Y:S01]  /*7060*/  ISETP.NE.AND P3, PT, R62, RZ, PT ;  /* 0x000000ff3e00720c */ /* 0x000fe20003f65270 */
[----:B------:R-:W-:Y:S01]  /*7070*/  IMAD.IADD R48, R25, 0x1, R31 ;  /* 0x0000000119307824 */ /* 0x000fe200078e021f */
[----:B------:R-:W-:Y:S01]  /*7080*/  ISETP.NE.AND P0, PT, R65, 0x2, PT ;  /* 0x000000024100780c */ /* 0x000fe20003f05270 */
[----:B------:R-:W-:Y:S01]  /*7090*/  IMAD.IADD R47, R26, 0x1, R46 ;  /* 0x000000011a2f7824 */ /* 0x000fe200078e022e */
[----:B------:R-:W-:Y:S02]  /*70a0*/  ISETP.NE.AND P1, PT, R27, 0x4, PT ;  /* 0x000000041b00780c */ /* 0x000fe40003f25270 */
[----:B------:R-:W-:Y:S02]  /*70b0*/  ISETP.NE.AND P2, PT, R56, 0x2, PT ;  /* 0x000000023800780c */ /* 0x000fe40003f45270 */
[----:B------:R-:W-:Y:S02]  /*70c0*/  SEL R3, RZ, 0x1, P0 ;  /* 0x00000001ff037807 */ /* 0x000fe40000000000 */
[----:B------:R-:W-:Y:S02]  /*70d0*/  SEL R2, RZ, 0x1, P1 ;  /* 0x00000001ff027807 */ /* 0x000fe40000800000 */
[----:B---3--:R-:W-:Y:S02]  /*70e0*/  SEL R0, RZ, 0x1, P2 ;  /* 0x00000001ff007807 */ /* 0x008fe40001000000 */
[----:B------:R-:W-:Y:S02]  /*70f0*/  @P3 R2UR UR36, R54 ;  /* 0x00000000362432ca */ /* 0x000fe400000e0000 */
[----:B------:R-:W-:Y:S02]  /*7100*/  LOP3.LUT R57, R57, R3, RZ, 0x3c, !PT ;  /* 0x0000000339397212 */ /* 0x000fe400078e3cff */
[----:B------:R-:W-:Y:S02]  /*7110*/  LOP3.LUT R58, R58, R2, RZ, 0x3c, !PT ;  /* 0x000000023a3a7212 */ /* 0x000fe400078e3cff */
[----:B------:R-:W-:Y:S02]  /*7120*/  LOP3.LUT R59, R59, R0, RZ, 0x3c, !PT ;  /* 0x000000003b3b7212 */ /* 0x000fe400078e3cff */
[----:B------:R-:W-:Y:S02]  /*7130*/  SEL R65, R65, RZ, P0 ;  /* 0x000000ff41417207 */ /* 0x000fe40000000000 */
[----:B------:R-:W-:Y:S02]  /*7140*/  SEL R27, R27, RZ, P1 ;  /* 0x000000ff1b1b7207 */ /* 0x000fe40000800000 */
[----:B------:R-:W-:Y:S01]  /*7150*/  SEL R56, R56, RZ, P2 ;  /* 0x000000ff38387207 */ /* 0x000fe20001000000 */
[----:B------:R-:W-:Y:S06]  /*7160*/  @P3 BRA `(.L_x_136) ;  /* 0xffffffec00243947 */ /* 0x000fec000383ffff */
[----:B------:R-:W-:-:S09]  /*7170*/  UISETP.NE.AND UP0, UPT, UR45, URZ, UPT ;  /* 0x000000ff2d00728c */ /* 0x000fd2000bf05270 */
[----:B------:R-:W-:Y:S05]  /*7180*/  BRA.U !UP0, `(.L_x_137) ;  /* 0x0000000108487547 */ /* 0x000fea000b800000 */
[----:B------:R-:W3:Y:S02]  /*7190*/  LDCU.64 UR4, c[0x0][0x890] ;  /* 0x00011200ff0477ac */ /* 0x000ee40008000a00 */
[----:B---3--:R-:W-:-:S04]  /*71a0*/  UISETP.NE.U32.AND UP0, UPT, UR4, URZ, UPT ;  /* 0x000000ff0400728c */ /* 0x008fc8000bf05070 */
[----:B------:R-:W-:-:S09]  /*71b0*/  UISETP.NE.AND.EX UP0, UPT, UR5, URZ, UPT, UP0 ;  /* 0x000000ff0500728c */ /* 0x000fd2000bf05300 */
[----:B------:R-:W-:Y:S05]  /*71c0*/  BRA.U UP0, `(.L_x_138) ;  /* 0x00000001000c7547 */ /* 0x000fea000b800000 */
[----:B------:R-:W-:-:S13]  /*71d0*/  FSETP.NEU.AND P0, PT, R30, RZ, PT ;  /* 0x000000ff1e00720b */ /* 0x000fda0003f0d000 */
[----:B------:R-:W-:Y:S05]  /*71e0*/  @!P0 EXIT ;  /* 0x000000000000894d */ /* 0x000fea0003800000 */
[----:B------:R-:W-:Y:S05]  /*71f0*/  BRA `(.L_x_137) ;  /* 0x00000000002c7947 */ /* 0x000fea0003800000 */
.L_x_138:
[----:B------:R-:W-:Y:S01]  /*7200*/  LOP3.LUT P0, RZ, R49, 0xff, RZ, 0xc0, !PT ;  /* 0x000000ff31ff7812 */ /* 0x000fe2000780c0ff */
[----:B------:R-:W-:-:S12]  /*7210*/  BSSY.RECONVERGENT B0, `(.L_x_137) ;  /* 0x0000009000007945 */ /* 0x000fd80003800200 */
[----:B------:R-:W-:Y:S05]  /*7220*/  @P0 BRA `(.L_x_139) ;  /* 0x0000000000140947 */ /* 0x000fea0003800000 */
[----:B------:R-:W3:Y:S02]  /*7230*/  LDCU.64 UR4, c[0x0][0x888] ;  /* 0x00011100ff0477ac */ /* 0x000ee40008000a00 */
[----:B---3--:R-:W-:-:S04]  /*7240*/  ISETP.NE.U32.AND P0, PT, RZ, UR4, PT ;  /* 0x00000004ff007c0c */ /* 0x008fc8000bf05070 */
[----:B------:R-:W-:-:S13]  /*7250*/  ISETP.NE.AND.EX P0, PT, RZ, UR5, PT, P0 ;  /* 0x00000005ff007c0c */ /* 0x000fda000bf05300 */
[----:B------:R-:W-:Y:S05]  /*7260*/  @!P0 EXIT ;  /* 0x000000000000894d */ /* 0x000fea0003800000 */
[----:B------:R-:W-:Y:S05]  /*7270*/  BRA `(.L_x_140) ;  /* 0x0000000000087947 */ /* 0x000fea0003800000 */
.L_x_139:
[----:B------:R-:W-:-:S13]  /*7280*/  FSETP.NEU.AND P0, PT, R30, RZ, PT ;  /* 0x000000ff1e00720b */ /* 0x000fda0003f0d000 */
[----:B------:R-:W-:Y:S05]  /*7290*/  @!P0 EXIT ;  /* 0x000000000000894d */ /* 0x000fea0003800000 */
.L_x_140:
[----:B------:R-:W-:Y:S05]  /*72a0*/  BSYNC.RECONVERGENT B0 ;  /* 0x0000000000007941 */ /* 0x000fea0003800200 */
.L_x_137:
[----:B------:R-:W-:-:S04]  /*72b0*/  DEPBAR.LE SB0, 0x0 ;  /* 0x000080000000791a */ /* 0x000fc80000000000 */
[----:B------:R-:W-:Y:S05]  /*72c0*/  EXIT ;  /* 0x000000000000794d */ /* 0x000fea0003800000 */
.L_x_25:
[----:B--2---:R2:W4:Y:S02]  /*72d0*/  SYNCS.PHASECHK.TRANS64.TRYWAIT P0, [R2+URZ+0x220], R3 ;  /* 0x00022003020075a7 */ /* 0x00452400080011ff */
[----:B----4-:R-:W-:Y:S05]  /*72e0*/  @!P0 NANOSLEEP.SYNCS 0x989680 ;  /* 0x009896800000895d */ /* 0x010fea0003900000 */
[----:B------:R-:W4:Y:S02]  /*72f0*/  @!P0 SYNCS.PHASECHK.TRANS64 P0, [R2+URZ+0x220], R3 ;  /* 0x00022003020085a7 */ /* 0x000f2400080010ff */
[----:B----4-:R-:W-:Y:S05]  /*7300*/  @!P0 BRA `(.L_x_25) ;  /* 0xfffffffc00f08947 */ /* 0x010fea000383ffff */
[----:B------:R-:W-:Y:S05]  /*7310*/  BRA `(.L_x_141) ;  /* 0xffffffa400d87947 */ /* 0x000fea000383ffff */
.L_x_28:
[----:B------:R-:W-:-:S07]  /*7320*/  MOV R2, UR33 ;  /* 0x0000002100027c02 */ /* 0x000fce0008000f00 */
.L_x_142:
[----:B-1----:R1:W2:Y:S02]  /*7330*/  SYNCS.PHASECHK.TRANS64.TRYWAIT P0, [R2+URZ+0xc0], R4 ;  /* 0x0000c004020075a7 */ /* 0x0022a400080011ff */
[----:B--2---:R-:W-:Y:S05]  /*7340*/  @!P0 NANOSLEEP.SYNCS 0x989680 ;  /* 0x009896800000895d */ /* 0x004fea0003900000 */
[----:B------:R-:W2:Y:S02]  /*7350*/  @!P0 SYNCS.PHASECHK.TRANS64 P0, [R2+URZ+0xc0], R4 ;  /* 0x0000c004020085a7 */ /* 0x000ea400080010ff */
[----:B--2---:R-:W-:Y:S05]  /*7360*/  @!P0 BRA `(.L_x_142) ;  /* 0xfffffffc00f08947 */ /* 0x004fea000383ffff */
[----:B------:R-:W-:Y:S05]  /*7370*/  BRA `(.L_x_27) ;  /* 0xffffffa800407947 */ /* 0x000fea000383ffff */
.L_x_35:
[----:B-1----:R-:W-:-:S07]  /*7380*/  MOV R2, UR17 ;  /* 0x0000001100027c02 */ /* 0x002fce0008000f00 */
.L_x_143:
[----:B-1----:R1:W2:Y:S02]  /*7390*/  SYNCS.PHASECHK.TRANS64.TRYWAIT P0, [R2+URZ+0xc0], R4 ;  /* 0x0000c004020075a7 */ /* 0x0022a400080011ff */
[----:B--2---:R-:W-:Y:S05]  /*73a0*/  @!P0 NANOSLEEP.SYNCS 0x989680 ;  /* 0x009896800000895d */ /* 0x004fea0003900000 */
[----:B------:R-:W2:Y:S02]  /*73b0*/  @!P0 SYNCS.PHASECHK.TRANS64 P0, [R2+URZ+0xc0], R4 ;  /* 0x0000c004020085a7 */ /* 0x000ea400080010ff */
[----:B--2---:R-:W-:Y:S05]  /*73c0*/  @!P0 BRA `(.L_x_143) ;  /* 0xfffffffc00f08947 */ /* 0x004fea000383ffff */
[----:B------:R-:W-:Y:S05]  /*73d0*/  BRA `(.L_x_34) ;  /* 0xffffffa800fc7947 */ /* 0x000fea000383ffff */
.L_x_40:
[----:B-1----:R1:W2:Y:S02]  /*73e0*/  SYNCS.PHASECHK.TRANS64.TRYWAIT P0, [R2+URZ+0x1b0], R3 ;  /* 0x0001b003020075a7 */ /* 0x0022a400080011ff */
[----:B--2---:R-:W-:Y:S05]  /*73f0*/  @!P0 NANOSLEEP.SYNCS 0x989680 ;  /* 0x009896800000895d */ /* 0x004fea0003900000 */
[----:B------:R-:W2:Y:S02]  /*7400*/  @!P0 SYNCS.PHASECHK.TRANS64 P0, [R2+URZ+0x1b0], R3 ;  /* 0x0001b003020085a7 */ /* 0x000ea400080010ff */
[----:B--2---:R-:W-:Y:S05]  /*7410*/  @!P0 BRA `(.L_x_40) ;  /* 0xfffffffc00f08947 */ /* 0x004fea000383ffff */
[----:B------:R-:W-:Y:S05]  /*7420*/  BRA `(.L_x_144) ;  /* 0xffffffac00a07947 */ /* 0x000fea000383ffff */
.L_x_44:
[----:B---3--:R-:W-:-:S07]  /*7430*/  MOV R0, UR5 ;  /* 0x0000000500007c02 */ /* 0x008fce0008000f00 */
.L_x_145:
[----:B-1----:R1:W2:Y:S02]  /*7440*/  SYNCS.PHASECHK.TRANS64.TRYWAIT P0, [R0+URZ], R2 ;  /* 0x00000002000075a7 */ /* 0x0022a400080011ff */
[----:B--2---:R-:W-:Y:S05]  /*7450*/  @!P0 NANOSLEEP.SYNCS 0x989680 ;  /* 0x009896800000895d */ /* 0x004fea0003900000 */
[----:B------:R-:W2:Y:S02]  /*7460*/  @!P0 SYNCS.PHASECHK.TRANS64 P0, [R0+URZ], R2 ;  /* 0x00000002000085a7 */ /* 0x000ea400080010ff */
[----:B--2---:R-:W-:Y:S05]  /*7470*/  @!P0 BRA `(.L_x_145) ;  /* 0xfffffffc00f08947 */ /* 0x004fea000383ffff */
[----:B------:R-:W-:Y:S05]  /*7480*/  BRA `(.L_x_146) ;  /* 0xffffffb400107947 */ /* 0x000fea000383ffff */
.L_x_45:
[----:B---3--:R-:W-:-:S07]  /*7490*/  MOV R0, UR5 ;  /* 0x0000000500007c02 */ /* 0x008fce0008000f00 */
.L_x_147:
[----:B-1----:R1:W2:Y:S02]  /*74a0*/  SYNCS.PHASECHK.TRANS64.TRYWAIT P0, [R0+URZ], R3 ;  /* 0x00000003000075a7 */ /* 0x0022a400080011ff */
[----:B--2---:R-:W-:Y:S05]  /*74b0*/  @!P0 NANOSLEEP.SYNCS 0x989680 ;  /* 0x009896800000895d */ /* 0x004fea0003900000 */
[----:B------:R-:W2:Y:S02]  /*74c0*/  @!P0 SYNCS.PHASECHK.TRANS64 P0, [R0+URZ], R3 ;  /* 0x00000003000085a7 */ /* 0x000ea400080010ff */
[----:B--2---:R-:W-:Y:S05]  /*74d0*/  @!P0 BRA `(.L_x_147) ;  /* 0xfffffffc00f08947 */ /* 0x004fea000383ffff */
[----:B------:R-:W-:Y:S05]  /*74e0*/  BRA `(.L_x_148) ;  /* 0xffffffb4001c7947 */ /* 0x000fea000383ffff */
.L_x_46:
[----:B---3--:R-:W-:-:S07]  /*74f0*/  MOV R0, UR5 ;  /* 0x0000000500007c02 */ /* 0x008fce0008000f00 */
.L_x_149:
[----:B-1----:R1:W2:Y:S02]  /*7500*/  SYNCS.PHASECHK.TRANS64.TRYWAIT P0, [R0+URZ], R3 ;  /* 0x00000003000075a7 */ /* 0x0022a400080011ff */
[----:B--2---:R-:W-:Y:S05]  /*7510*/  @!P0 NANOSLEEP.SYNCS 0x989680 ;  /* 0x009896800000895d */ /* 0x004fea0003900000 */
[----:B------:R-:W2:Y:S02]  /*7520*/  @!P0 SYNCS.PHASECHK.TRANS64 P0, [R0+URZ], R3 ;  /* 0x00000003000085a7 */ /* 0x000ea400080010ff */
[----:B--2---:R-:W-:Y:S05]  /*7530*/  @!P0 BRA `(.L_x_149) ;  /* 0xfffffffc00f08947 */ /* 0x004fea000383ffff */
[----:B------:R-:W-:Y:S05]  /*7540*/  BRA `(.L_x_150) ;  /* 0xffffffb400287947 */ /* 0x000fea000383ffff */
.L_x_47:
[----:B---3--:R-:W-:-:S07]  /*7550*/  MOV R0, UR5 ;  /* 0x0000000500007c02 */ /* 0x008fce0008000f00 */
.L_x_151:
[----:B-1----:R1:W2:Y:S02]  /*7560*/  SYNCS.PHASECHK.TRANS64.TRYWAIT P0, [R0+URZ], R3 ;  /* 0x00000003000075a7 */ /* 0x0022a400080011ff */
[----:B--2---:R-:W-:Y:S05]  /*7570*/  @!P0 NANOSLEEP.SYNCS 0x989680 ;  /* 0x009896800000895d */ /* 0x004fea0003900000 */
[----:B------:R-:W2:Y:S02]  /*7580*/  @!P0 SYNCS.PHASECHK.TRANS64 P0, [R0+URZ], R3 ;  /* 0x00000003000085a7 */ /* 0x000ea400080010ff */
[----:B--2---:R-:W-:Y:S05]  /*7590*/  @!P0 BRA `(.L_x_151) ;  /* 0xfffffffc00f08947 */ /* 0x004fea000383ffff */
[----:B------:R-:W-:Y:S05]  /*75a0*/  BRA `(.L_x_152) ;  /* 0xffffffb400347947 */ /* 0x000fea000383ffff */
.L_x_48:
[----:B---3--:R-:W-:-:S07]  /*75b0*/  MOV R0, UR5 ;  /* 0x0000000500007c02 */ /* 0x008fce0008000f00 */
.L_x_153:
[----:B-1----:R1:W2:Y:S02]  /*75c0*/  SYNCS.PHASECHK.TRANS64.TRYWAIT P0, [R0+URZ], R3 ;  /* 0x00000003000075a7 */ /* 0x0022a400080011ff */
[----:B--2---:R-:W-:Y:S05]  /*75d0*/  @!P0 NANOSLEEP.SYNCS 0x989680 ;  /* 0x009896800000895d */ /* 0x004fea0003900000 */
[----:B------:R-:W2:Y:S02]  /*75e0*/  @!P0 SYNCS.PHASECHK.TRANS64 P0, [R0+URZ], R3 ;  /* 0x00000003000085a7 */ /* 0x000ea400080010ff */
[----:B--2---:R-:W-:Y:S05]  /*75f0*/  @!P0 BRA `(.L_x_153) ;  /* 0xfffffffc00f08947 */ /* 0x004fea000383ffff */
[----:B------:R-:W-:Y:S05]  /*7600*/  BRA `(.L_x_154) ;  /* 0xffffffb400407947 */ /* 0x000fea000383ffff */
.L_x_49:
[----:B---3--:R-:W-:-:S07]  /*7610*/  MOV R0, UR5 ;  /* 0x0000000500007c02 */ /* 0x008fce0008000f00 */
.L_x_155:
[----:B-1----:R1:W2:Y:S02]  /*7620*/  SYNCS.PHASECHK.TRANS64.TRYWAIT P0, [R0+URZ], R3 ;  /* 0x00000003000075a7 */ /* 0x0022a400080011ff */
[----:B--2---:R-:W-:Y:S05]  /*7630*/  @!P0 NANOSLEEP.SYNCS 0x989680 ;  /* 0x009896800000895d */ /* 0x004fea0003900000 */
[----:B------:R-:W2:Y:S02]  /*7640*/  @!P0 SYNCS.PHASECHK.TRANS64 P0, [R0+URZ], R3 ;  /* 0x00000003000085a7 */ /* 0x000ea400080010ff */
[----:B--2---:R-:W-:Y:S05]  /*7650*/  @!P0 BRA `(.L_x_155) ;  /* 0xfffffffc00f08947 */ /* 0x004fea000383ffff */
[----:B------:R-:W-:Y:S05]  /*7660*/  BRA `(.L_x_156) ;  /* 0xffffffb4004c7947 */ /* 0x000fea000383ffff */
.L_x_50:
[----:B---3--:R-:W-:-:S07]  /*7670*/  MOV R0, UR5 ;  /* 0x0000000500007c02 */ /* 0x008fce0008000f00 */
.L_x_157:
[----:B-1----:R1:W2:Y:S02]  /*7680*/  SYNCS.PHASECHK.TRANS64.TRYWAIT P0, [R0+URZ], R3 ;  /* 0x00000003000075a7 */ /* 0x0022a400080011ff */
[----:B--2---:R-:W-:Y:S05]  /*7690*/  @!P0 NANOSLEEP.SYNCS 0x989680 ;  /* 0x009896800000895d */ /* 0x004fea0003900000 */
[----:B------:R-:W2:Y:S02]  /*76a0*/  @!P0 SYNCS.PHASECHK.TRANS64 P0, [R0+URZ], R3 ;  /* 0x00000003000085a7 */ /* 0x000ea400080010ff */
[----:B--2---:R-:W-:Y:S05]  /*76b0*/  @!P0 BRA `(.L_x_157) ;  /* 0xfffffffc00f08947 */ /* 0x004fea000383ffff */
[----:B------:R-:W-:Y:S05]  /*76c0*/  BRA `(.L_x_158) ;  /* 0xffffffb400587947 */ /* 0x000fea000383ffff */
.L_x_51:
[----:B---3--:R-:W-:-:S07]  /*76d0*/  MOV R0, UR5 ;  /* 0x0000000500007c02 */ /* 0x008fce0008000f00 */
.L_x_159:
[----:B-1----:R1:W2:Y:S02]  /*76e0*/  SYNCS.PHASECHK.TRANS64.TRYWAIT P0, [R0+URZ], R3 ;  /* 0x00000003000075a7 */ /* 0x0022a400080011ff */
[----:B--2---:R-:W-:Y:S05]  /*76f0*/  @!P0 NANOSLEEP.SYNCS 0x989680 ;  /* 0x009896800000895d */ /* 0x004fea0003900000 */
[----:B------:R-:W2:Y:S02]  /*7700*/  @!P0 SYNCS.PHASECHK.TRANS64 P0, [R0+URZ], R3 ;  /* 0x00000003000085a7 */ /* 0x000ea400080010ff */
[----:B--2---:R-:W-:Y:S05]  /*7710*/  @!P0 BRA `(.L_x_159) ;  /* 0xfffffffc00f08947 */ /* 0x004fea000383ffff */
[----:B------:R-:W-:Y:S05]  /*7720*/  BRA `(.L_x_160) ;  /* 0xffffffb400647947 */ /* 0x000fea000383ffff */
.L_x_52:
[----:B---3--:R-:W-:-:S07]  /*7730*/  MOV R0, UR5 ;  /* 0x0000000500007c02 */ /* 0x008fce0008000f00 */
.L_x_161:
[----:B-1----:R1:W2:Y:S02]  /*7740*/  SYNCS.PHASECHK.TRANS64.TRYWAIT P0, [R0+URZ], R3 ;  /* 0x00000003000075a7 */ /* 0x0022a400080011ff */
[----:B--2---:R-:W-:Y:S05]  /*7750*/  @!P0 NANOSLEEP.SYNCS 0x989680 ;  /* 0x009896800000895d */ /* 0x004fea0003900000 */
[----:B------:R-:W2:Y:S02]  /*7760*/  @!P0 SYNCS.PHASECHK.TRANS64 P0, [R0+URZ], R3 ;  /* 0x00000003000085a7 */ /* 0x000ea400080010ff */
[----:B--2---:R-:W-:Y:S05]  /*7770*/  @!P0 BRA `(.L_x_161) ;  /* 0xfffffffc00f08947 */ /* 0x004fea000383ffff */
[----:B------:R-:W-:Y:S05]  /*7780*/  BRA `(.L_x_162) ;  /* 0xffffffb400707947 */ /* 0x000fea000383ffff */
.L_x_53:
[----:B---3--:R-:W-:-:S07]  /*7790*/  MOV R0, UR5 ;  /* 0x0000000500007c02 */ /* 0x008fce0008000f00 */
.L_x_163:
[----:B-1----:R1:W2:Y:S02]  /*77a0*/  SYNCS.PHASECHK.TRANS64.TRYWAIT P0, [R0+URZ], R3 ;  /* 0x00000003000075a7 */ /* 0x0022a400080011ff */
[----:B--2---:R-:W-:Y:S05]  /*77b0*/  @!P0 NANOSLEEP.SYNCS 0x989680 ;  /* 0x009896800000895d */ /* 0x004fea0003900000 */
[----:B------:R-:W2:Y:S02]  /*77c0*/  @!P0 SYNCS.PHASECHK.TRANS64 P0, [R0+URZ], R3 ;  /* 0x00000003000085a7 */ /* 0x000ea400080010ff */
[----:B--2---:R-:W-:Y:S05]  /*77d0*/  @!P0 BRA `(.L_x_163) ;  /* 0xfffffffc00f08947 */ /* 0x004fea000383ffff */
[----:B------:R-:W-:Y:S05]  /*77e0*/  BRA `(.L_x_164) ;  /* 0xffffffb4007c7947 */ /* 0x000fea000383ffff */
.L_x_54:
[----:B---3--:R-:W-:-:S07]  /*77f0*/  MOV R0, UR5 ;  /* 0x0000000500007c02 */ /* 0x008fce0008000f00 */
.L_x_165:
[----:B-1----:R1:W2:Y:S02]  /*7800*/  SYNCS.PHASECHK.TRANS64.TRYWAIT P0, [R0+URZ], R3 ;  /* 0x00000003000075a7 */ /* 0x0022a400080011ff */
[----:B--2---:R-:W-:Y:S05]  /*7810*/  @!P0 NANOSLEEP.SYNCS 0x989680 ;  /* 0x009896800000895d */ /* 0x004fea0003900000 */
[----:B------:R-:W2:Y:S02]  /*7820*/  @!P0 SYNCS.PHASECHK.TRANS64 P0, [R0+URZ], R3 ;  /* 0x00000003000085a7 */ /* 0x000ea400080010ff */
[----:B--2---:R-:W-:Y:S05]  /*7830*/  @!P0 BRA `(.L_x_165) ;  /* 0xfffffffc00f08947 */ /* 0x004fea000383ffff */
[----:B------:R-:W-:Y:S05]  /*7840*/  BRA `(.L_x_166) ;  /* 0xffffffb400887947 */ /* 0x000fea000383ffff */
.L_x_55:
[----:B---3--:R-:W-:-:S07]  /*7850*/  MOV R0, UR5 ;  /* 0x0000000500007c02 */ /* 0x008fce0008000f00 */
.L_x_167:
[----:B-1----:R1:W2:Y:S02]  /*7860*/  SYNCS.PHASECHK.TRANS64.TRYWAIT P0, [R0+URZ], R3 ;  /* 0x00000003000075a7 */ /* 0x0022a400080011ff */
[----:B--2---:R-:W-:Y:S05]  /*7870*/  @!P0 NANOSLEEP.SYNCS 0x989680 ;  /* 0x009896800000895d */ /* 0x004fea0003900000 */
[----:B------:R-:W2:Y:S02]  /*7880*/  @!P0 SYNCS.PHASECHK.TRANS64 P0, [R0+URZ], R3 ;  /* 0x00000003000085a7 */ /* 0x000ea400080010ff */
[----:B--2---:R-:W-:Y:S05]  /*7890*/  @!P0 BRA `(.L_x_167) ;  /* 0xfffffffc00f08947 */ /* 0x004fea000383ffff */
[----:B------:R-:W-:Y:S05]  /*78a0*/  BRA `(.L_x_168) ;  /* 0xffffffb400947947 */ /* 0x000fea000383ffff */
.L_x_56:
[----:B---3--:R-:W-:-:S07]  /*78b0*/  MOV R0, UR5 ;  /* 0x0000000500007c02 */ /* 0x008fce0008000f00 */
.L_x_169:
[----:B-1----:R1:W2:Y:S02]  /*78c0*/  SYNCS.PHASECHK.TRANS64.TRYWAIT P0, [R0+URZ], R3 ;  /* 0x00000003000075a7 */ /* 0x0022a400080011ff */
[----:B--2---:R-:W-:Y:S05]  /*78d0*/  @!P0 NANOSLEEP.SYNCS 0x989680 ;  /* 0x009896800000895d */ /* 0x004fea0003900000 */
[----:B------:R-:W2:Y:S02]  /*78e0*/  @!P0 SYNCS.PHASECHK.TRANS64 P0, [R0+URZ], R3 ;  /* 0x00000003000085a7 */ /* 0x000ea400080010ff */
[----:B--2---:R-:W-:Y:S05]  /*78f0*/  @!P0 BRA `(.L_x_169) ;  /* 0xfffffffc00f08947 */ /* 0x004fea000383ffff */
[----:B------:R-:W-:Y:S05]  /*7900*/  BRA `(.L_x_170) ;  /* 0xffffffb400a07947 */ /* 0x000fea000383ffff */
.L_x_57:
[----:B---3--:R-:W-:-:S07]  /*7910*/  MOV R0, UR5 ;  /* 0x0000000500007c02 */ /* 0x008fce0008000f00 */
.L_x_171:
[----:B-1----:R1:W2:Y:S02]  /*7920*/  SYNCS.PHASECHK.TRANS64.TRYWAIT P0, [R0+URZ], R3 ;  /* 0x00000003000075a7 */ /* 0x0022a400080011ff */
[----:B--2---:R-:W-:Y:S05]  /*7930*/  @!P0 NANOSLEEP.SYNCS 0x989680 ;  /* 0x009896800000895d */ /* 0x004fea0003900000 */
[----:B------:R-:W2:Y:S02]  /*7940*/  @!P0 SYNCS.PHASECHK.TRANS64 P0, [R0+URZ], R3 ;  /* 0x00000003000085a7 */ /* 0x000ea400080010ff */
[----:B--2---:R-:W-:Y:S05]  /*7950*/  @!P0 BRA `(.L_x_171) ;  /* 0xfffffffc00f08947 */ /* 0x004fea000383ffff */
[----:B------:R-:W-:Y:S05]  /*7960*/  BRA `(.L_x_172) ;  /* 0xffffffb400ac7947 */ /* 0x000fea000383ffff */
.L_x_58:
[----:B---3--:R-:W-:-:S07]  /*7970*/  MOV R0, UR5 ;  /* 0x0000000500007c02 */ /* 0x008fce0008000f00 */
.L_x_173:
[----:B-1----:R1:W2:Y:S02]  /*7980*/  SYNCS.PHASECHK.TRANS64.TRYWAIT P0, [R0+URZ], R3 ;  /* 0x00000003000075a7 */ /* 0x0022a400080011ff */
[----:B--2---:R-:W-:Y:S05]  /*7990*/  @!P0 NANOSLEEP.SYNCS 0x989680 ;  /* 0x009896800000895d */ /* 0x004fea0003900000 */
[----:B------:R-:W2:Y:S02]  /*79a0*/  @!P0 SYNCS.PHASECHK.TRANS64 P0, [R0+URZ], R3 ;  /* 0x00000003000085a7 */ /* 0x000ea400080010ff */
[----:B--2---:R-:W-:Y:S05]  /*79b0*/  @!P0 BRA `(.L_x_173) ;  /* 0xfffffffc00f08947 */ /* 0x004fea000383ffff */
[----:B------:R-:W-:Y:S05]  /*79c0*/  BRA `(.L_x_174) ;  /* 0xffffffb400b87947 */ /* 0x000fea000383ffff */
.L_x_59:
[----:B---3--:R-:W-:-:S07]  /*79d0*/  MOV R0, UR5 ;  /* 0x0000000500007c02 */ /* 0x008fce0008000f00 */
.L_x_175:
[----:B-1----:R1:W2:Y:S02]  /*79e0*/  SYNCS.PHASECHK.TRANS64.TRYWAIT P0, [R0+URZ], R3 ;  /* 0x00000003000075a7 */ /* 0x0022a400080011ff */
[----:B--2---:R-:W-:Y:S05]  /*79f0*/  @!P0 NANOSLEEP.SYNCS 0x989680 ;  /* 0x009896800000895d */ /* 0x004fea0003900000 */
[----:B------:R-:W2:Y:S02]  /*7a00*/  @!P0 SYNCS.PHASECHK.TRANS64 P0, [R0+URZ], R3 ;  /* 0x00000003000085a7 */ /* 0x000ea400080010ff */
[----:B--2---:R-:W-:Y:S05]  /*7a10*/  @!P0 BRA `(.L_x_175) ;  /* 0xfffffffc00f08947 */ /* 0x004fea000383ffff */
[----:B------:R-:W-:Y:S05]  /*7a20*/  BRA `(.L_x_176) ;  /* 0xffffffb400c47947 */ /* 0x000fea000383ffff */
.L_x_60:
[----:B---3--:R-:W-:-:S07]  /*7a30*/  MOV R0, UR5 ;  /* 0x0000000500007c02 */ /* 0x008fce0008000f00 */
.L_x_177:
[----:B-1----:R1:W2:Y:S02]  /*7a40*/  SYNCS.PHASECHK.TRANS64.TRYWAIT P0, [R0+URZ], R3 ;  /* 0x00000003000075a7 */ /* 0x0022a400080011ff */
[----:B--2---:R-:W-:Y:S05]  /*7a50*/  @!P0 NANOSLEEP.SYNCS 0x989680 ;  /* 0x009896800000895d */ /* 0x004fea0003900000 */
[----:B------:R-:W2:Y:S02]  /*7a60*/  @!P0 SYNCS.PHASECHK.TRANS64 P0, [R0+URZ], R3 ;  /* 0x00000003000085a7 */ /* 0x000ea400080010ff */
[----:B--2---:R-:W-:Y:S05]  /*7a70*/  @!P0 BRA `(.L_x_177) ;  /* 0xfffffffc00f08947 */ /* 0x004fea000383ffff */
[----:B------:R-:W-:Y:S05]  /*7a80*/  BRA `(.L_x_178) ;  /* 0xffffffb400d07947 */ /* 0x000fea000383ffff */
.L_x_61:
[----:B---3--:R-:W-:-:S07]  /*7a90*/  MOV R0, UR5 ;  /* 0x0000000500007c02 */ /* 0x008fce0008000f00 */
.L_x_179:
[----:B-1----:R1:W2:Y:S02]  /*7aa0*/  SYNCS.PHASECHK.TRANS64.TRYWAIT P0, [R0+URZ], R3 ;  /* 0x00000003000075a7 */ /* 0x0022a400080011ff */
[----:B--2---:R-:W-:Y:S05]  /*7ab0*/  @!P0 NANOSLEEP.SYNCS 0x989680 ;  /* 0x009896800000895d */ /* 0x004fea0003900000 */
[----:B------:R-:W2:Y:S02]  /*7ac0*/  @!P0 SYNCS.PHASECHK.TRANS64 P0, [R0+URZ], R3 ;  /* 0x00000003000085a7 */ /* 0x000ea400080010ff */
[----:B--2---:R-:W-:Y:S05]  /*7ad0*/  @!P0 BRA `(.L_x_179) ;  /* 0xfffffffc00f08947 */ /* 0x004fea000383ffff */
[----:B------:R-:W-:Y:S05]  /*7ae0*/  BRA `(.L_x_180) ;  /* 0xffffffb400dc7947 */ /* 0x000fea000383ffff */
.L_x_62:
[----:B---3--:R-:W-:-:S07]  /*7af0*/  MOV R0, UR5 ;  /* 0x0000000500007c02 */ /* 0x008fce0008000f00 */
.L_x_181:
[----:B-1----:R1:W2:Y:S02]  /*7b00*/  SYNCS.PHASECHK.TRANS64.TRYWAIT P0, [R0+URZ], R3 ;  /* 0x00000003000075a7 */ /* 0x0022a400080011ff */
[----:B--2---:R-:W-:Y:S05]  /*7b10*/  @!P0 NANOSLEEP.SYNCS 0x989680 ;  /* 0x009896800000895d */ /* 0x004fea0003900000 */
[----:B------:R-:W2:Y:S02]  /*7b20*/  @!P0 SYNCS.PHASECHK.TRANS64 P0, [R0+URZ], R3 ;  /* 0x00000003000085a7 */ /* 0x000ea400080010ff */
[----:B--2---:R-:W-:Y:S05]  /*7b30*/  @!P0 BRA `(.L_x_181) ;  /* 0xfffffffc00f08947 */ /* 0x004fea000383ffff */
[----:B------:R-:W-:Y:S05]  /*7b40*/  BRA `(.L_x_182) ;  /* 0xffffffb400e87947 */ /* 0x000fea000383ffff */
.L_x_63:
[----:B---3--:R-:W-:-:S07]  /*7b50*/  MOV R0, UR5 ;  /* 0x0000000500007c02 */ /* 0x008fce0008000f00 */
.L_x_183:
[----:B-1----:R1:W2:Y:S02]  /*7b60*/  SYNCS.PHASECHK.TRANS64.TRYWAIT P0, [R0+URZ], R3 ;  /* 0x00000003000075a7 */ /* 0x0022a400080011ff */
[----:B--2---:R-:W-:Y:S05]  /*7b70*/  @!P0 NANOSLEEP.SYNCS 0x989680 ;  /* 0x009896800000895d */ /* 0x004fea0003900000 */
[----:B------:R-:W2:Y:S02]  /*7b80*/  @!P0 SYNCS.PHASECHK.TRANS64 P0, [R0+URZ], R3 ;  /* 0x00000003000085a7 */ /* 0x000ea400080010ff */
[----:B--2---:R-:W-:Y:S05]  /*7b90*/  @!P0 BRA `(.L_x_183) ;  /* 0xfffffffc00f08947 */ /* 0x004fea000383ffff */
[----:B------:R-:W-:Y:S05]  /*7ba0*/  BRA `(.L_x_184) ;  /* 0xffffffb400f47947 */ /* 0x000fea000383ffff */
.L_x_64:
[----:B---3--:R-:W-:-:S07]  /*7bb0*/  MOV R0, UR5 ;  /* 0x0000000500007c02 */ /* 0x008fce0008000f00 */
.L_x_185:
[----:B-1----:R1:W2:Y:S02]  /*7bc0*/  SYNCS.PHASECHK.TRANS64.TRYWAIT P0, [R0+URZ], R3 ;  /* 0x00000003000075a7 */ /* 0x0022a400080011ff */
[----:B--2---:R-:W-:Y:S05]  /*7bd0*/  @!P0 NANOSLEEP.SYNCS 0x989680 ;  /* 0x009896800000895d */ /* 0x004fea0003900000 */
[----:B------:R-:W2:Y:S02]  /*7be0*/  @!P0 SYNCS.PHASECHK.TRANS64 P0, [R0+URZ], R3 ;  /* 0x00000003000085a7 */ /* 0x000ea400080010ff */
[----:B--2---:R-:W-:Y:S05]  /*7bf0*/  @!P0 BRA `(.L_x_185) ;  /* 0xfffffffc00f08947 */ /* 0x004fea000383ffff */
[----:B------:R-:W-:Y:S05]  /*7c00*/  BRA `(.L_x_186) ;  /* 0xffffffb800007947 */ /* 0x000fea000383ffff */
.L_x_65:
[----:B---3--:R-:W-:-:S07]  /*7c10*/  MOV R0, UR5 ;  /* 0x0000000500007c02 */ /* 0x008fce0008000f00 */
.L_x_187:
[----:B-1----:R1:W2:Y:S02]  /*7c20*/  SYNCS.PHASECHK.TRANS64.TRYWAIT P0, [R0+URZ], R3 ;  /* 0x00000003000075a7 */ /* 0x0022a400080011ff */
[----:B--2---:R-:W-:Y:S05]  /*7c30*/  @!P0 NANOSLEEP.SYNCS 0x989680 ;  /* 0x009896800000895d */ /* 0x004fea0003900000 */
[----:B------:R-:W2:Y:S02]  /*7c40*/  @!P0 SYNCS.PHASECHK.TRANS64 P0, [R0+URZ], R3 ;  /* 0x00000003000085a7 */ /* 0x000ea400080010ff */
[----:B--2---:R-:W-:Y:S05]  /*7c50*/  @!P0 BRA `(.L_x_187) ;  /* 0xfffffffc00f08947 */ /* 0x004fea000383ffff */
[----:B------:R-:W-:Y:S05]  /*7c60*/  BRA `(.L_x_188) ;  /* 0xffffffb8000c7947 */ /* 0x000fea000383ffff */
.L_x_66:
[----:B---3--:R-:W-:-:S07]  /*7c70*/  MOV R0, UR5 ;  /* 0x0000000500007c02 */ /* 0x008fce0008000f00 */
.L_x_189:
[----:B-1----:R1:W2:Y:S02]  /*7c80*/  SYNCS.PHASECHK.TRANS64.TRYWAIT P0, [R0+URZ], R3 ;  /* 0x00000003000075a7 */ /* 0x0022a400080011ff */
[----:B--2---:R-:W-:Y:S05]  /*7c90*/  @!P0 NANOSLEEP.SYNCS 0x989680 ;  /* 0x009896800000895d */ /* 0x004fea0003900000 */
[----:B------:R-:W2:Y:S02]  /*7ca0*/  @!P0 SYNCS.PHASECHK.TRANS64 P0, [R0+URZ], R3 ;  /* 0x00000003000085a7 */ /* 0x000ea400080010ff */
[----:B--2---:R-:W-:Y:S05]  /*7cb0*/  @!P0 BRA `(.L_x_189) ;  /* 0xfffffffc00f08947 */ /* 0x004fea000383ffff */
[----:B------:R-:W-:Y:S05]  /*7cc0*/  BRA `(.L_x_190) ;  /* 0xffffffb800187947 */ /* 0x000fea000383ffff */
.L_x_69:
[----:B-1----:R1:W2:Y:S02]  /*7cd0*/  SYNCS.PHASECHK.TRANS64.TRYWAIT P0, [R0+URZ+0x210], R4 ;  /* 0x00021004000075a7 */ /* 0x0022a400080011ff */
[----:B--2---:R-:W-:Y:S05]  /*7ce0*/  @!P0 NANOSLEEP.SYNCS 0x989680 ;  /* 0x009896800000895d */ /* 0x004fea0003900000 */
[----:B------:R-:W2:Y:S02]  /*7cf0*/  @!P0 SYNCS.PHASECHK.TRANS64 P0, [R0+URZ+0x210], R4 ;  /* 0x00021004000085a7 */ /* 0x000ea400080010ff */
[----:B--2---:R-:W-:Y:S05]  /*7d00*/  @!P0 BRA `(.L_x_69) ;  /* 0xfffffffc00f08947 */ /* 0x004fea000383ffff */
[----:B------:R-:W-:Y:S05]  /*7d10*/  BRA `(.L_x_191) ;  /* 0xffffffb800787947 */ /* 0x000fea000383ffff */
.L_x_70:
[----:B------:R-:W-:-:S07]  /*7d20*/  MOV R0, UR5 ;  /* 0x0000000500007c02 */ /* 0x000fce0008000f00 */
.L_x_192:
[----:B-1----:R1:W2:Y:S02]  /*7d30*/  SYNCS.PHASECHK.TRANS64.TRYWAIT P0, [R0+URZ+0x1c0], R5 ;  /* 0x0001c005000075a7 */ /* 0x0022a400080011ff */
[----:B--2---:R-:W-:Y:S05]  /*7d40*/  @!P0 NANOSLEEP.SYNCS 0x989680 ;  /* 0x009896800000895d */ /* 0x004fea0003900000 */
[----:B------:R-:W2:Y:S02]  /*7d50*/  @!P0 SYNCS.PHASECHK.TRANS64 P0, [R0+URZ+0x1c0], R5 ;  /* 0x0001c005000085a7 */ /* 0x000ea400080010ff */
[----:B--2---:R-:W-:Y:S05]  /*7d60*/  @!P0 BRA `(.L_x_192) ;  /* 0xfffffffc00f08947 */ /* 0x004fea000383ffff */
[----:B------:R-:W-:Y:S05]  /*7d70*/  BRA `(.L_x_193) ;  /* 0xffffffb800887947 */ /* 0x000fea000383ffff */
.L_x_71:
[----:B-1----:R1:W2:Y:S02]  /*7d80*/  SYNCS.PHASECHK.TRANS64.TRYWAIT P1, [R0+URZ+0x1b0], R4 ;  /* 0x0001b004000075a7 */ /* 0x0022a400080211ff */
[----:B--2---:R-:W-:Y:S05]  /*7d90*/  @!P1 NANOSLEEP.SYNCS 0x989680 ;  /* 0x009896800000995d */ /* 0x004fea0003900000 */
[----:B------:R-:W2:Y:S02]  /*7da0*/  @!P1 SYNCS.PHASECHK.TRANS64 P1, [R0+URZ+0x1b0], R4 ;  /* 0x0001b004000095a7 */ /* 0x000ea400080210ff */
[----:B--2---:R-:W-:Y:S05]  /*7db0*/  @!P1 BRA `(.L_x_71) ;  /* 0xfffffffc00f09947 */ /* 0x004fea000383ffff */
[----:B------:R-:W-:Y:S05]  /*7dc0*/  BRA `(.L_x_194) ;  /* 0xffffffb800b87947 */ /* 0x000fea000383ffff */
.L_x_74:
[----:B------:R-:W-:-:S07]  /*7dd0*/  MOV R0, UR5 ;  /* 0x0000000500007c02 */ /* 0x000fce0008000f00 */
.L_x_195:
[----:B-1----:R1:W2:Y:S02]  /*7de0*/  SYNCS.PHASECHK.TRANS64.TRYWAIT P0, [R0+URZ+0x1c0], R2 ;  /* 0x0001c002000075a7 */ /* 0x0022a400080011ff */
[----:B--2---:R-:W-:Y:S05]  /*7df0*/  @!P0 NANOSLEEP.SYNCS 0x989680 ;  /* 0x009896800000895d */ /* 0x004fea0003900000 */
[----:B------:R-:W2:Y:S02]  /*7e00*/  @!P0 SYNCS.PHASECHK.TRANS64 P0, [R0+URZ+0x1c0], R2 ;  /* 0x0001c002000085a7 */ /* 0x000ea400080010ff */
[----:B--2---:R-:W-:Y:S05]  /*7e10*/  @!P0 BRA `(.L_x_195) ;  /* 0xfffffffc00f08947 */ /* 0x004fea000383ffff */
[----:B------:R-:W-:Y:S05]  /*7e20*/  BRA `(.L_x_73) ;  /* 0xffffffbc000c7947 */ /* 0x000fea000383ffff */
.L_x_83:
[----:B-1----:R-:W-:-:S04]  /*7e30*/  MOV R4, UR6 ;  /* 0x0000000600047c02 */ /* 0x002fc80008000f00 */
[----:B------:R1:W2:Y:S03]  /*7e40*/  SYNCS.PHASECHK.TRANS64.TRYWAIT P0, [R4+URZ+0x8], R5 ;  /* 0x00000805040075a7 */ /* 0x0002a600080011ff */
[----:B--2---:R-:W-:Y:S05]  /*7e50*/  @!P0 NANOSLEEP.SYNCS 0x989680 ;  /* 0x009896800000895d */ /* 0x004fea0003900000 */
[----:B------:R-:W2:Y:S02]  /*7e60*/  @!P0 SYNCS.PHASECHK.TRANS64 P0, [R4+URZ+0x8], R5 ;  /* 0x00000805040085a7 */ /* 0x000ea400080010ff */
[----:B--2---:R-:W-:Y:S05]  /*7e70*/  @!P0 BRA `(.L_x_83) ;  /* 0xfffffffc00ec8947 */ /* 0x004fea000383ffff */
[----:B------:R-:W-:Y:S05]  /*7e80*/  BRA `(.L_x_82) ;  /* 0xffffffbc00c07947 */ /* 0x000fea000383ffff */
.L_x_85:
[----:B------:R-:W-:Y:S01]  /*7e90*/  BSSY B0, `(.L_x_196) ;  /* 0x0000006000007945 */ /* 0x000fe20003800000 */
[----:B------:R-:W-:-:S07]  /*7ea0*/  MOV R15, 0xffffffff ;  /* 0xffffffff000f7802 */ /* 0x000fce0000000f00 */
[----:B-1---5:R-:W-:Y:S05]  /*7eb0*/  WARPSYNC.COLLECTIVE R15, `(.L_x_197) ;  /* 0x000000000f0c7348 */ /* 0x022fea0003c00000 */
[----:B------:R-:W-:Y:S02]  /*7ec0*/  ELECT P6, UR79, PT ;  /* 0x00000000004f782f */ /* 0x000fe400038c0000 */
[----:B------:R-:W-:Y:S01]  /*7ed0*/  MOV R14, UR79 ;  /* 0x0000004f000e7c02 */ /* 0x000fe20008000f00 */
[----:B-1---5:R-:W-:Y:S10]  /*7ee0*/  ENDCOLLECTIVE ;  /* 0x000000000000791b */ /* 0x022ff40003800000 */
.L_x_197:
[----:B------:R-:W-:Y:S05]  /*7ef0*/  BSYNC B0 ;  /* 0x0000000000007941 */ /* 0x000fea0003800000 */
.L_x_196:
[----:B------:R-:W-:Y:S05]  /*7f00*/  BRA `(.L_x_198) ;  /* 0xffffffbc00f07947 */ /* 0x000fea000383ffff */
.L_x_87:
[----:B-1----:R-:W-:-:S04]  /*7f10*/  MOV R2, UR6 ;  /* 0x0000000600027c02 */ /* 0x002fc80008000f00 */
[----:B------:R1:W2:Y:S03]  /*7f20*/  SYNCS.PHASECHK.TRANS64.TRYWAIT P0, [R2+URZ+0x8], R3 ;  /* 0x00000803020075a7 */ /* 0x0002a600080011ff */
[----:B--2---:R-:W-:Y:S05]  /*7f30*/  @!P0 NANOSLEEP.SYNCS 0x989680 ;  /* 0x009896800000895d */ /* 0x004fea0003900000 */
[----:B------:R-:W2:Y:S02]  /*7f40*/  @!P0 SYNCS.PHASECHK.TRANS64 P0, [R2+URZ+0x8], R3 ;  /* 0x00000803020085a7 */ /* 0x000ea400080010ff */
[----:B--2---:R-:W-:Y:S05]  /*7f50*/  @!P0 BRA `(.L_x_87) ;  /* 0xfffffffc00ec8947 */ /* 0x004fea000383ffff */
[----:B------:R-:W-:Y:S05]  /*7f60*/  BRA `(.L_x_86) ;  /* 0xffffffbc00f47947 */ /* 0x000fea000383ffff */
.L_x_88:
[----:B-1----:R1:W2:Y:S02]  /*7f70*/  SYNCS.PHASECHK.TRANS64.TRYWAIT P0, [R0+URZ+0x1b0], R4 ;  /* 0x0001b004000075a7 */ /* 0x0022a400080011ff */
[----:B--2---:R-:W-:Y:S05]  /*7f80*/  @!P0 NANOSLEEP.SYNCS 0x989680 ;  /* 0x009896800000895d */ /* 0x004fea0003900000 */
[----:B------:R-:W2:Y:S02]  /*7f90*/  @!P0 SYNCS.PHASECHK.TRANS64 P0, [R0+URZ+0x1b0], R4 ;  /* 0x0001b004000085a7 */ /* 0x000ea400080010ff */
[----:B--2---:R-:W-:Y:S05]  /*7fa0*/  @!P0 BRA `(.L_x_88) ;  /* 0xfffffffc00f08947 */ /* 0x004fea000383ffff */
[----:B------:R-:W-:Y:S05]  /*7fb0*/  BRA `(.L_x_199) ;  /* 0xffffffc000e07947 */ /* 0x000fea000383ffff */
.L_x_90:
[----:B------:R-:W-:-:S07]  /*7fc0*/  MOV R0, UR9 ;  /* 0x0000000900007c02 */ /* 0x000fce0008000f00 */
.L_x_200:
[----:B-1----:R1:W2:Y:S02]  /*7fd0*/  SYNCS.PHASECHK.TRANS64.TRYWAIT P0, [R0+URZ+0x1f0], R4 ;  /* 0x0001f004000075a7 */ /* 0x0022a400080011ff */
[----:B--2---:R-:W-:Y:S05]  /*7fe0*/  @!P0 NANOSLEEP.SYNCS 0x989680 ;  /* 0x009896800000895d */ /* 0x004fea0003900000 */
[----:B------:R-:W2:Y:S02]  /*7ff0*/  @!P0 SYNCS.PHASECHK.TRANS64 P0, [R0+URZ+0x1f0], R4 ;  /* 0x0001f004000085a7 */ /* 0x000ea400080010ff */
[----:B--2---:R-:W-:Y:S05]  /*8000*/  @!P0 BRA `(.L_x_200) ;  /* 0xfffffffc00f08947 */ /* 0x004fea000383ffff */
[----:B------:R-:W-:Y:S05]  /*8010*/  BRA `(.L_x_201) ;  /* 0xffffffc4002c7947 */ /* 0x000fea000383ffff */
.L_x_93:
[----:B------:R-:W-:Y:S07]  /*8020*/  MOV R0, UR8 ;  /* 0x0000000800007c02 */ /* 0x000fee0008000f00 */
.L_x_202:
[----:B-1----:R1:W2:Y:S02]  /*8030*/  SYNCS.PHASECHK.TRANS64.TRYWAIT P0, [R0+URZ], R4 ;  /* 0x00000004000075a7 */ /* 0x0022a400080011ff */
[----:B--2---:R-:W-:Y:S05]  /*8040*/  @!P0 NANOSLEEP.SYNCS 0x989680 ;  /* 0x009896800000895d */ /* 0x004fea0003900000 */
[----:B------:R-:W2:Y:S02]  /*8050*/  @!P0 SYNCS.PHASECHK.TRANS64 P0, [R0+URZ], R4 ;  /* 0x00000004000085a7 */ /* 0x000ea400080010ff */
[----:B--2---:R-:W-:Y:S05]  /*8060*/  @!P0 BRA `(.L_x_202) ;  /* 0xfffffffc00f08947 */ /* 0x004fea000383ffff */
[----:B------:R-:W-:Y:S05]  /*8070*/  BRA `(.L_x_92) ;  /* 0xffffffc400407947 */ /* 0x000fea000383ffff */
.L_x_97:
[----:B-1----:R-:W-:-:S07]  /*8080*/  MOV R0, UR8 ;  /* 0x0000000800007c02 */ /* 0x002fce0008000f00 */
.L_x_203:
[----:B-1----:R1:W2:Y:S02]  /*8090*/  SYNCS.PHASECHK.TRANS64.TRYWAIT P0, [R0+URZ], R2 ;  /* 0x00000002000075a7 */ /* 0x0022a400080011ff */
[----:B--2---:R-:W-:Y:S05]  /*80a0*/  @!P0 NANOSLEEP.SYNCS 0x989680 ;  /* 0x009896800000895d */ /* 0x004fea0003900000 */
[----:B------:R-:W2:Y:S02]  /*80b0*/  @!P0 SYNCS.PHASECHK.TRANS64 P0, [R0+URZ], R2 ;  /* 0x00000002000085a7 */ /* 0x000ea400080010ff */
[----:B--2---:R-:W-:Y:S05]  /*80c0*/  @!P0 BRA `(.L_x_203) ;  /* 0xfffffffc00f08947 */ /* 0x004fea000383ffff */
[----:B------:R-:W-:Y:S05]  /*80d0*/  BRA `(.L_x_204) ;  /* 0xffffffc800347947 */ /* 0x000fea000383ffff */
.L_x_98:
[----:B------:R-:W-:-:S07]  /*80e0*/  MOV R0, UR8 ;  /* 0x0000000800007c02 */ /* 0x000fce0008000f00 */
.L_x_205:
[----:B-1----:R1:W2:Y:S02]  /*80f0*/  SYNCS.PHASECHK.TRANS64.TRYWAIT P0, [R0+URZ], R3 ;  /* 0x00000003000075a7 */ /* 0x0022a400080011ff */
[----:B--2---:R-:W-:Y:S05]  /*8100*/  @!P0 NANOSLEEP.SYNCS 0x989680 ;  /* 0x009896800000895d */ /* 0x004fea0003900000 */
[----:B------:R-:W2:Y:S02]  /*8110*/  @!P0 SYNCS.PHASECHK.TRANS64 P0, [R0+URZ], R3 ;  /* 0x00000003000085a7 */ /* 0x000ea400080010ff */
[----:B--2---:R-:W-:Y:S05]  /*8120*/  @!P0 BRA `(.L_x_205) ;  /* 0xfffffffc00f08947 */ /* 0x004fea000383ffff */
[----:B------:R-:W-:Y:S05]  /*8130*/  BRA `(.L_x_206) ;  /* 0xffffffc800407947 */ /* 0x000fea000383ffff */
.L_x_99:
[----:B------:R-:W-:-:S07]  /*8140*/  MOV R0, UR8 ;  /* 0x0000000800007c02 */ /* 0x000fce0008000f00 */
.L_x_207:
[----:B-1----:R1:W2:Y:S02]  /*8150*/  SYNCS.PHASECHK.TRANS64.TRYWAIT P0, [R0+URZ], R3 ;  /* 0x00000003000075a7 */ /* 0x0022a400080011ff */
[----:B--2---:R-:W-:Y:S05]  /*8160*/  @!P0 NANOSLEEP.SYNCS 0x989680 ;  /* 0x009896800000895d */ /* 0x004fea0003900000 */
[----:B------:R-:W2:Y:S02]  /*8170*/  @!P0 SYNCS.PHASECHK.TRANS64 P0, [R0+URZ], R3 ;  /* 0x00000003000085a7 */ /* 0x000ea400080010ff */
[----:B--2---:R-:W-:Y:S05]  /*8180*/  @!P0 BRA `(.L_x_207) ;  /* 0xfffffffc00f08947 */ /* 0x004fea000383ffff */
[----:B------:R-:W-:Y:S05]  /*8190*/  BRA `(.L_x_208) ;  /* 0xffffffc8004c7947 */ /* 0x000fea000383ffff */
.L_x_102:
[----:B------:R-:W-:-:S07]  /*81a0*/  MOV R0, UR7 ;  /* 0x0000000700007c02 */ /* 0x000fce0008000f00 */
.L_x_209:
[----:B-1----:R1:W2:Y:S02]  /*81b0*/  SYNCS.PHASECHK.TRANS64.TRYWAIT P1, [R0+URZ+0x230], R2 ;  /* 0x00023002000075a7 */ /* 0x0022a400080211ff */
[----:B--2---:R-:W-:Y:S05]  /*81c0*/  @!P1 NANOSLEEP.SYNCS 0x989680 ;  /* 0x009896800000995d */ /* 0x004fea0003900000 */
[----:B------:R-:W2:Y:S02]  /*81d0*/  @!P1 SYNCS.PHASECHK.TRANS64 P1, [R0+URZ+0x230], R2 ;  /* 0x00023002000095a7 */ /* 0x000ea400080210ff */
[----:B--2---:R-:W-:Y:S05]  /*81e0*/  @!P1 BRA `(.L_x_209) ;  /* 0xfffffffc00f09947 */ /* 0x004fea000383ffff */
[----:B------:R-:W-:Y:S05]  /*81f0*/  BRA `(.L_x_210) ;  /* 0xffffffc800987947 */ /* 0x000fea000383ffff */
.L_x_107:
[----:B--2---:R2:W4:Y:S02]  /*8200*/  SYNCS.PHASECHK.TRANS64.TRYWAIT P0, [R0+URZ+0x1b0], R2 ;  /* 0x0001b002000075a7 */ /* 0x00452400080011ff */
[----:B----4-:R-:W-:Y:S05]  /*8210*/  @!P0 NANOSLEEP.SYNCS 0x989680 ;  /* 0x009896800000895d */ /* 0x010fea0003900000 */
[----:B------:R-:W4:Y:S02]  /*8220*/  @!P0 SYNCS.PHASECHK.TRANS64 P0, [R0+URZ+0x1b0], R2 ;  /* 0x0001b002000085a7 */ /* 0x000f2400080010ff */
[----:B----4-:R-:W-:Y:S05]  /*8230*/  @!P0 BRA `(.L_x_107) ;  /* 0xfffffffc00f08947 */ /* 0x010fea000383ffff */
[----:B------:R-:W-:Y:S05]  /*8240*/  BRA `(.L_x_211) ;  /* 0xffffffcc00987947 */ /* 0x000fea000383ffff */
.L_x_110:
[----:B------:R-:W-:Y:S07]  /*8250*/  MOV R0, UR6 ;  /* 0x0000000600007c02 */ /* 0x000fee0008000f00 */
.L_x_212:
[----:B--2---:R2:W4:Y:S02]  /*8260*/  SYNCS.PHASECHK.TRANS64.TRYWAIT P0, [R0+URZ+0x1a8], R2 ;  /* 0x0001a802000075a7 */ /* 0x00452400080011ff */
[----:B----4-:R-:W-:Y:S05]  /*8270*/  @!P0 NANOSLEEP.SYNCS 0x989680 ;  /* 0x009896800000895d */ /* 0x010fea0003900000 */
[----:B------:R-:W4:Y:S02]  /*8280*/  @!P0 SYNCS.PHASECHK.TRANS64 P0, [R0+URZ+0x1a8], R2 ;  /* 0x0001a802000085a7 */ /* 0x000f2400080010ff */
[----:B----4-:R-:W-:Y:S05]  /*8290*/  @!P0 BRA `(.L_x_212) ;  /* 0xfffffffc00f08947 */ /* 0x010fea000383ffff */
[----:B------:R-:W-:Y:S05]  /*82a0*/  BRA `(.L_x_109) ;  /* 0xffffffd000807947 */ /* 0x000fea000383ffff */
.L_x_113:
[----:B------:R-:W-:Y:S07]  /*82b0*/  MOV R0, UR13 ;  /* 0x0000000d00007c02 */ /* 0x000fee0008000f00 */
.L_x_213:
[----:B-1----:R1:W2:Y:S02]  /*82c0*/  SYNCS.PHASECHK.TRANS64.TRYWAIT P2, [R0+URZ+0x190], R29 ;  /* 0x0001901d000075a7 */ /* 0x0022a400080411ff */
[----:B--2---:R-:W-:Y:S05]  /*82d0*/  @!P2 NANOSLEEP.SYNCS 0x989680 ;  /* 0x009896800000a95d */ /* 0x004fea0003900000 */
[----:B------:R-:W2:Y:S02]  /*82e0*/  @!P2 SYNCS.PHASECHK.TRANS64 P2, [R0+URZ+0x190], R29 ;  /* 0x0001901d0000a5a7 */ /* 0x000ea400080410ff */
[----:B--2---:R-:W-:Y:S05]  /*82f0*/  @!P2 BRA `(.L_x_213) ;  /* 0xfffffffc00f0a947 */ /* 0x004fea000383ffff */
[----:B------:R-:W-:Y:S05]  /*8300*/  BRA `(.L_x_214) ;  /* 0xffffffd4001c7947 */ /* 0x000fea000383ffff */
.L_x_115:
[----:B------:R-:W-:-:S07]  /*8310*/  MOV R0, UR4 ;  /* 0x0000000400007c02 */ /* 0x000fce0008000f00 */
.L_x_215:
[----:B-1----:R1:W4:Y:S02]  /*8320*/  SYNCS.PHASECHK.TRANS64.TRYWAIT P0, [R0+URZ], R2 ;  /* 0x00000002000075a7 */ /* 0x00232400080011ff */
[----:B----4-:R-:W-:Y:S05]  /*8330*/  @!P0 NANOSLEEP.SYNCS 0x989680 ;  /* 0x009896800000895d */ /* 0x010fea0003900000 */
[----:B------:R-:W4:Y:S02]  /*8340*/  @!P0 SYNCS.PHASECHK.TRANS64 P0, [R0+URZ], R2 ;  /* 0x00000002000085a7 */ /* 0x000f2400080010ff */
[----:B----4-:R-:W-:Y:S05]  /*8350*/  @!P0 BRA `(.L_x_215) ;  /* 0xfffffffc00f08947 */ /* 0x010fea000383ffff */
[----:B------:R-:W-:Y:S05]  /*8360*/  BRA `(.L_x_216) ;  /* 0xffffffd400b87947 */ /* 0x000fea000383ffff */
.L_x_117:
[----:B--2---:R2:W3:Y:S02]  /*8370*/  SYNCS.PHASECHK.TRANS64.TRYWAIT P0, [R0+URZ+0x1b0], R2 ;  /* 0x0001b002000075a7 */ /* 0x0044e400080011ff */
[----:B---3--:R-:W-:Y:S05]  /*8380*/  @!P0 NANOSLEEP.SYNCS 0x989680 ;  /* 0x009896800000895d */ /* 0x008fea0003900000 */
[----:B------:R-:W3:Y:S02]  /*8390*/  @!P0 SYNCS.PHASECHK.TRANS64 P0, [R0+URZ+0x1b0], R2 ;  /* 0x0001b002000085a7 */ /* 0x000ee400080010ff */
[----:B---3--:R-:W-:Y:S05]  /*83a0*/  @!P0 BRA `(.L_x_117) ;  /* 0xfffffffc00f08947 */ /* 0x008fea000383ffff */
[----:B------:R-:W-:Y:S05]  /*83b0*/  BRA `(.L_x_217) ;  /* 0xffffffd800a47947 */ /* 0x000fea000383ffff */
.L_x_127:
[----:B-1----:R1:W2:Y:S02]  /*83c0*/  SYNCS.PHASECHK.TRANS64.TRYWAIT P1, [R4+URZ+0x180], R3 ;  /* 0x00018003040075a7 */ /* 0x0022a400080211ff */
[----:B--2---:R-:W-:Y:S05]  /*83d0*/  @!P1 NANOSLEEP.SYNCS 0x989680 ;  /* 0x009896800000995d */ /* 0x004fea0003900000 */
[----:B------:R-:W2:Y:S02]  /*83e0*/  @!P1 SYNCS.PHASECHK.TRANS64 P1, [R4+URZ+0x180], R3 ;  /* 0x00018003040095a7 */ /* 0x000ea400080210ff */
[----:B--2---:R-:W-:Y:S05]  /*83f0*/  @!P1 BRA `(.L_x_127) ;  /* 0xfffffffc00f09947 */ /* 0x004fea000383ffff */
[----:B------:R-:W-:Y:S05]  /*8400*/  BRA `(.L_x_126) ;  /* 0xffffffe400747947 */ /* 0x000fea000383ffff */
.L_x_129:
[----:B-1----:R1:W4:Y:S02]  /*8410*/  SYNCS.PHASECHK.TRANS64.TRYWAIT P1, [R67+URZ+0x1d0], R5 ;  /* 0x0001d005430075a7 */ /* 0x00232400080211ff */
[----:B----4-:R-:W-:Y:S05]  /*8420*/  @!P1 NANOSLEEP.SYNCS 0x989680 ;  /* 0x009896800000995d */ /* 0x010fea0003900000 */
[----:B------:R-:W4:Y:S02]  /*8430*/  @!P1 SYNCS.PHASECHK.TRANS64 P1, [R67+URZ+0x1d0], R5 ;  /* 0x0001d005430095a7 */ /* 0x000f2400080210ff */
[----:B----4-:R-:W-:Y:S05]  /*8440*/  @!P1 BRA `(.L_x_129) ;  /* 0xfffffffc00f09947 */ /* 0x010fea000383ffff */
[----:B------:R-:W-:Y:S05]  /*8450*/  BRA `(.L_x_128) ;  /* 0xffffffe400847947 */ /* 0x000fea000383ffff */
        .weak           $__internal_0_$__cuda_sm10x_tcgen05_guardrail_trap_col_being_dealloced_not_returned_by_alloc
        .type           $__internal_0_$__cuda_sm10x_tcgen05_guardrail_trap_col_being_dealloced_not_returned_by_alloc,@function
        .size           $__internal_0_$__cuda_sm10x_tcgen05_guardrail_trap_col_being_dealloced_not_returned_by_alloc,($__internal_1_$__cuda_sm10x_tcgen05_guardrail_trap_phase_invalid_during_alloc - $__internal_0_$__cuda_sm10x_tcgen05_guardrail_trap_col_being_dealloced_not_returned_by_alloc)
$__internal_0_$__cuda_sm10x_tcgen05_guardrail_trap_col_being_dealloced_not_returned_by_alloc:
[----:B------:R-:W-:Y:S05]  /*8460*/  BPT.TRAP 0x1 ;  /* 0x000000040000795c */ /* 0x000fea0000300000 */
[----:B------:R-:W-:-:S04]  /*8470*/  HFMA2 R3, -RZ, RZ, 0, 0 ;  /* 0x00000000ff037431 */ /* 0x000fc800000001ff */
[----:B------:R-:W-:Y:S05]  /*8480*/  RET.REL.NODEC R2 `(_ZN7cutlass13device_kernelINS_4gemm6kernel13GemmUniversalIN4cute5tupleIJiiiiEEENS1_10collective13CollectiveMmaINS1_35MainloopSm100TmaUmmaWarpSpecializedILi24ELi2ELi4ENS5_IJNS4_1CILi2EEENSA_ILi1EEESC_EEEEENS5_IJNSA_ILi128EEENSA_ILi16EEENSA_ILi64EEEEEENS_10bfloat16_tENS5_IJlSC_lEEESJ_SK_NS4_8TiledMMAINS4_8MMA_AtomIJNS4_26SM100_MMA_F16BF16_2x1SM_SSISJ_SJ_fLi128ELi16ELNS4_4UMMA5MajorE0ELSP_0ELNSO_7ScaleInE0ELSQ_0EEEEEENS4_6LayoutINS5_IJSC_SC_SC_EEENS5_IJNSA_ILi0EEESV_SV_EEEEENS5_IJNS4_10UnderscoreESY_SY_EEEEENS4_18SM100_TMA_2SM_LOADENS4_14ComposedLayoutINS4_7SwizzleILi3ELi4ELi3EEENS4_18smem_ptr_flag_bitsILi16EEENST_INS5_IJNSA_ILi8EEESH_EEENS5_IJSH_SC_EEEEEEEvNS4_8identityES11_S1B_vS1C_EENS_8epilogue10collective18CollectiveEpilogueINS1E_23Sm100TmaWarpSpecializedILi2ELi1ELi8ELb1ELb0EEEJNS5_IJSH_SG_SH_EEENS5_IJNST_ISH_SC_EENST_ISG_SC_EEEEESJ_SK_SJ_SK_NS1E_6fusion15FusionCallbacksIS1I_NS1N_17LinearCombinationISJ_fSJ_fLNS_15FloatRoundStyleE2EEES1J_S1M_JEEENS4_5SM1004TMEM4LOAD25SM100_TMEM_LOAD_32dp32b8xENS4_13SM90_TMA_LOADENS12_INS13_ILi1ELi4ELi3EEES16_NST_INS5_IJS17_SG_EEENS5_IJSG_SC_EEEEEEENS4_39AutoVectorizingCopyWithAssumedAlignmentILi128EEENS4_14SM90_TMA_STOREES22_S24_S24_EEEvvEEEEvNT_6ParamsE) ;  /* 0xffffff7802dc7950 */ /* 0x000fea0003c3ffff */
        .weak           $__internal_1_$__cuda_sm10x_tcgen05_guardrail_trap_phase_invalid_during_alloc
        .type           $__internal_1_$__cuda_sm10x_tcgen05_guardrail_trap_phase_invalid_during_alloc,@function
        .size           $__internal_1_$__cuda_sm10x_tcgen05_guardrail_trap_phase_invalid_during_alloc,($__internal_2_$__cuda_sm10x_tcgen05_guardrail_trap_unallocated_columns_being_dealloced - $__internal_1_$__cuda_sm10x_tcgen05_guardrail_trap_phase_invalid_during_alloc)
$__internal_1_$__cuda_sm10x_tcgen05_guardrail_trap_phase_invalid_during_alloc:
[----:B------:R-:W-:Y:S05]  /*8490*/  BPT.TRAP 0x1 ;  /* 0x000000040000795c */ /* 0x000fea0000300000 */
[----:B------:R-:W-:-:S04]  /*84a0*/  MOV R3, 0x0 ;  /* 0x0000000000037802 */ /* 0x000fc80000000f00 */
[----:B------:R-:W-:Y:S05]  /*84b0*/  RET.REL.NODEC R2 `(_ZN7cutlass13device_kernelINS_4gemm6kernel13GemmUniversalIN4cute5tupleIJiiiiEEENS1_10collective13CollectiveMmaINS1_35MainloopSm100TmaUmmaWarpSpecializedILi24ELi2ELi4ENS5_IJNS4_1CILi2EEENSA_ILi1EEESC_EEEEENS5_IJNSA_ILi128EEENSA_ILi16EEENSA_ILi64EEEEEENS_10bfloat16_tENS5_IJlSC_lEEESJ_SK_NS4_8TiledMMAINS4_8MMA_AtomIJNS4_26SM100_MMA_F16BF16_2x1SM_SSISJ_SJ_fLi128ELi16ELNS4_4UMMA5MajorE0ELSP_0ELNSO_7ScaleInE0ELSQ_0EEEEEENS4_6LayoutINS5_IJSC_SC_SC_EEENS5_IJNSA_ILi0EEESV_SV_EEEEENS5_IJNS4_10UnderscoreESY_SY_EEEEENS4_18SM100_TMA_2SM_LOADENS4_14ComposedLayoutINS4_7SwizzleILi3ELi4ELi3EEENS4_18smem_ptr_flag_bitsILi16EEENST_INS5_IJNSA_ILi8EEESH_EEENS5_IJSH_SC_EEEEEEEvNS4_8identityES11_S1B_vS1C_EENS_8epilogue10collective18CollectiveEpilogueINS1E_23Sm100TmaWarpSpecializedILi2ELi1ELi8ELb1ELb0EEEJNS5_IJSH_SG_SH_EEENS5_IJNST_ISH_SC_EENST_ISG_SC_EEEEESJ_SK_SJ_SK_NS1E_6fusion15FusionCallbacksIS1I_NS1N_17LinearCombinationISJ_fSJ_fLNS_15FloatRoundStyleE2EEES1J_S1M_JEEENS4_5SM1004TMEM4LOAD25SM100_TMEM_LOAD_32dp32b8xENS4_13SM90_TMA_LOADENS12_INS13_ILi1ELi4ELi3EEES16_NST_INS5_IJS17_SG_EEENS5_IJSG_SC_EEEEEEENS4_39AutoVectorizingCopyWithAssumedAlignmentILi128EEENS4_14SM90_TMA_STOREES22_S24_S24_EEEvvEEEEvNT_6ParamsE) ;  /* 0xffffff7802d07950 */ /* 0x000fea0003c3ffff */
        .weak           $__internal_2_$__cuda_sm10x_tcgen05_guardrail_trap_unallocated_columns_being_dealloced
        .type           $__internal_2_$__cuda_sm10x_tcgen05_guardrail_trap_unallocated_columns_being_dealloced,@function
        .size           $__internal_2_$__cuda_sm10x_tcgen05_guardrail_trap_unallocated_columns_being_dealloced,(.L_x_219 - $__internal_2_$__cuda_sm10x_tcgen05_guardrail_trap_unallocated_columns_being_dealloced)
$__internal_2_$__cuda_sm10x_tcgen05_guardrail_trap_unallocated_columns_being_dealloced:
[----:B------:R-:W-:Y:S05]  /*84c0*/  BPT.TRAP 0x1 ;  /* 0x000000040000795c */ /* 0x000fea0000300000 */
[----:B------:R-:W-:-:S04]  /*84d0*/  HFMA2 R3, -RZ, RZ, 0, 0 ;  /* 0x00000000ff037431 */ /* 0x000fc800000001ff */
[----:B------:R-:W-:Y:S05]  /*84e0*/  RET.REL.NODEC R2 `(_ZN7cutlass13device_kernelINS_4gemm6kernel13GemmUniversalIN4cute5tupleIJiiiiEEENS1_10collective13CollectiveMmaINS1_35MainloopSm100TmaUmmaWarpSpecializedILi24ELi2ELi4ENS5_IJNS4_1CILi2EEENSA_ILi1EEESC_EEEEENS5_IJNSA_ILi128EEENSA_ILi16EEENSA_ILi64EEEEEENS_10bfloat16_tENS5_IJlSC_lEEESJ_SK_NS4_8TiledMMAINS4_8MMA_AtomIJNS4_26SM100_MMA_F16BF16_2x1SM_SSISJ_SJ_fLi128ELi16ELNS4_4UMMA5MajorE0ELSP_0ELNSO_7ScaleInE0ELSQ_0EEEEEENS4_6LayoutINS5_IJSC_SC_SC_EEENS5_IJNSA_ILi0EEESV_SV_EEEEENS5_IJNS4_10UnderscoreESY_SY_EEEEENS4_18SM100_TMA_2SM_LOADENS4_14ComposedLayoutINS4_7SwizzleILi3ELi4ELi3EEENS4_18smem_ptr_flag_bitsILi16EEENST_INS5_IJNSA_ILi8EEESH_EEENS5_IJSH_SC_EEEEEEEvNS4_8identityES11_S1B_vS1C_EENS_8epilogue10collective18CollectiveEpilogueINS1E_23Sm100TmaWarpSpecializedILi2ELi1ELi8ELb1ELb0EEEJNS5_IJSH_SG_SH_EEENS5_IJNST_ISH_SC_EENST_ISG_SC_EEEEESJ_SK_SJ_SK_NS1E_6fusion15FusionCallbacksIS1I_NS1N_17LinearCombinationISJ_fSJ_fLNS_15FloatRoundStyleE2EEES1J_S1M_JEEENS4_5SM1004TMEM4LOAD25SM100_TMEM_LOAD_32dp32b8xENS4_13SM90_TMA_LOADENS12_INS13_ILi1ELi4ELi3EEES16_NST_INS5_IJS17_SG_EEENS5_IJSG_SC_EEEEEEENS4_39AutoVectorizingCopyWithAssumedAlignmentILi128EEENS4_14SM90_TMA_STOREES22_S24_S24_EEEvvEEEEvNT_6ParamsE) ;  /* 0xffffff7802c47950 */ /* 0x000fea0003c3ffff */
.L_x_218:
[----:B------:R-:W-:-:S00]  /*84f0*/  BRA `(.L_x_218) ;  /* 0xfffffffc00fc7947 */ /* 0x000fc0000383ffff */
[----:B------:R-:W-:-:S00]  /*8500*/  NOP ;  /* 0x0000000000007918 */ /* 0x000fc00000000000 */
[----:B------:R-:W-:-:S00]  /*8510*/  NOP ;  /* 0x0000000000007918 */ /* 0x000fc00000000000 */
[----:B------:R-:W-:-:S00]  /*8520*/  NOP ;  /* 0x0000000000007918 */ /* 0x000fc00000000000 */
[----:B------:R-:W-:-:S00]  /*8530*/  NOP ;  /* 0x0000000000007918 */ /* 0x000fc00000000000 */
[----:B------:R-:W-:-:S00]  /*8540*/  NOP ;  /* 0x0000000000007918 */ /* 0x000fc00000000000 */
[----:B------:R-:W-:-:S00]  /*8550*/  NOP ;  /* 0x0000000000007918 */ /* 0x000fc00000000000 */
[----:B------:R-:W-:-:S00]  /*8560*/  NOP ;  /* 0x0000000000007918 */ /* 0x000fc00000000000 */
[----:B------:R-:W-:-:S00]  /*8570*/  NOP ;  /* 0x0000000000007918 */ /* 0x000fc00000000000 */
.L_x_219:


//--------------------- .nv.global.init           --------------------------
	.section	.nv.global.init,"aw",@progbits
.nv.global.init:
	.type		$str$27,@object
	.size		$str$27,($str$28 - $str$27)
$str$27:
        /*0000*/ 	.byte	0x28, 0x61, 0x64, 0x64, 0x72, 0x65, 0x73, 0x73, 0x20, 0x26, 0x20, 0x6d, 0x61, 0x73, 0x6b, 0x29
        /*0010*/ 	.byte	0x20, 0x3d, 0x3d, 0x20, 0x30, 0x00
	.type		$str$28,@object
	.size		$str$28,($str$26 - $str$28)
$str$28:
        /*0016*/ 	.byte	0x2f, 0x74, 0x6d, 0x70, 0x2f, 0x63, 0x75, 0x74, 0x6c, 0x61, 0x73, 0x73, 0x5f, 0x73, 0x77, 0x65
        /*0026*/ 	.byte	0x65, 0x70, 0x5f, 0x73, 0x72, 0x63, 0x2f, 0x69, 0x6e, 0x63, 0x6c, 0x75, 0x64, 0x65, 0x2f, 0x63
        /*0036*/ 	.byte	0x75, 0x74, 0x65, 0x2f, 0x70, 0x6f, 0x69, 0x6e, 0x74, 0x65, 0x72, 0x5f, 0x66, 0x6c, 0x61, 0x67
        /*0046*/ 	.byte	0x67, 0x65, 0x64, 0x2e, 0x68, 0x70, 0x70, 0x00
	.type		$str$26,@object
	.size		$str$26,($str$25 - $str$26)
$str$26:
        /*004e*/ 	.byte	0x2f, 0x74, 0x6d, 0x70, 0x2f, 0x63, 0x75, 0x74, 0x6c, 0x61, 0x73, 0x73, 0x5f, 0x73, 0x77, 0x65
        /*005e*/ 	.byte	0x65, 0x70, 0x5f, 0x73, 0x72, 0x63, 0x2f, 0x69, 0x6e, 0x63, 0x6c, 0x75, 0x64, 0x65, 0x2f, 0x63
        /*006e*/ 	.byte	0x75, 0x74, 0x65, 0x2f, 0x61, 0x74, 0x6f, 0x6d, 0x2f, 0x63, 0x6f, 0x70, 0x79, 0x5f, 0x74, 0x72
        /*007e*/ 	.byte	0x61, 0x69, 0x74, 0x73, 0x5f, 0x73, 0x6d, 0x31, 0x30, 0x30, 0x2e, 0x68, 0x70, 0x70, 0x00
	.type		$str$25,@object
	.size		$str$25,(__unnamed_1 - $str$25)
$str$25:
        /*008d*/ 	.byte	0x28, 0x28, 0x75, 0x69, 0x6e, 0x74, 0x33, 0x32, 0x5f, 0x74, 0x28, 0x74, 0x68, 0x72, 0x65, 0x61
        /*009d*/ 	.byte	0x64, 0x49, 0x64, 0x78, 0x2e, 0x78, 0x29, 0x20, 0x2f, 0x20, 0x33, 0x32, 0x29, 0x20, 0x25, 0x20
        /*00ad*/ 	.byte	0x34, 0x29, 0x20, 0x3d, 0x3d, 0x20, 0x28, 0x28, 0x28, 0x74, 0x6d, 0x65, 0x6d, 0x5f, 0x61, 0x64
        /*00bd*/ 	.byte	0x64, 0x72, 0x20, 0x3e, 0x3e, 0x20, 0x31, 0x36, 0x29, 0x20, 0x2f, 0x20, 0x33, 0x32, 0x29, 0x20
        /*00cd*/ 	.byte	0x25, 0x20, 0x34, 0x29, 0x00
	.type		__unnamed_1,@object
	.size		__unnamed_1,(__unnamed_2 - __unnamed_1)
__unnamed_1:
        /*00d2*/ 	.byte	0x61, 0x75, 0x74, 0x6f, 0x20, 0x63, 0x75, 0x74, 0x65, 0x3a, 0x3a, 0x61, 0x73, 0x5f, 0x70, 0x6f
        /* <DEDUP_REMOVED lines=24> */
        /*0262*/ 	.byte	0x30, 0x32, 0x34, 0x3e, 0x3e, 0x3e, 0x3e, 0x5d, 0x00
	.type		__unnamed_2,@object
	.size		__unnamed_2,(.L_2 - __unnamed_2)
__unnamed_2:
        /* <DEDUP_REMOVED lines=37> */
        /*04bb*/ 	.byte	0x30, 0x3e, 0x3e, 0x3e, 0x3e, 0x5d, 0x00
.L_2:


//--------------------- .nv.shared._ZN7cutlass13device_kernelINS_4gemm6kernel13GemmUniversalIN4cute5tupleIJiiiiEEENS1_10collective13CollectiveMmaINS1_35MainloopSm100TmaUmmaWarpSpecializedILi24ELi2ELi4ENS5_IJNS4_1CILi2EEENSA_ILi1EEESC_EEEEENS5_IJNSA_ILi128EEENSA_ILi16EEENSA_ILi64EEEEEENS_10bfloat16_tENS5_IJlSC_lEEESJ_SK_NS4_8TiledMMAINS4_8MMA_AtomIJNS4_26SM100_MMA_F16BF16_2x1SM_SSISJ_SJ_fLi128ELi16ELNS4_4UMMA5MajorE0ELSP_0ELNSO_7ScaleInE0ELSQ_0EEEEEENS4_6LayoutINS5_IJSC_SC_SC_EEENS5_IJNSA_ILi0EEESV_SV_EEEEENS5_IJNS4_10UnderscoreESY_SY_EEEEENS4_18SM100_TMA_2SM_LOADENS4_14ComposedLayoutINS4_7SwizzleILi3ELi4ELi3EEENS4_18smem_ptr_flag_bitsILi16EEENST_INS5_IJNSA_ILi8EEESH_EEENS5_IJSH_SC_EEEEEEEvNS4_8identityES11_S1B_vS1C_EENS_8epilogue10collective18CollectiveEpilogueINS1E_23Sm100TmaWarpSpecializedILi2ELi1ELi8ELb1ELb0EEEJNS5_IJSH_SG_SH_EEENS5_IJNST_ISH_SC_EENST_ISG_SC_EEEEESJ_SK_SJ_SK_NS1E_6fusion15FusionCallbacksIS1I_NS1N_17LinearCombinationISJ_fSJ_fLNS_15FloatRoundStyleE2EEES1J_S1M_JEEENS4_5SM1004TMEM4LOAD25SM100_TMEM_LOAD_32dp32b8xENS4_13SM90_TMA_LOADENS12_INS13_ILi1ELi4ELi3EEES16_NST_INS5_IJS17_SG_EEENS5_IJSG_SC_EEEEEEENS4_39AutoVectorizingCopyWithAssumedAlignmentILi128EEENS4_14SM90_TMA_STOREES22_S24_S24_EEEvvEEEEvNT_6ParamsE --------------------------
	.section	.nv.shared._ZN7cutlass13device_kernelINS_4gemm6kernel13GemmUniversalIN4cute5tupleIJiiiiEEENS1_10collective13CollectiveMmaINS1_35MainloopSm100TmaUmmaWarpSpecializedILi24ELi2ELi4ENS5_IJNS4_1CILi2EEENSA_ILi1EEESC_EEEEENS5_IJNSA_ILi128EEENSA_ILi16EEENSA_ILi64EEEEEENS_10bfloat16_tENS5_IJlSC_lEEESJ_SK_NS4_8TiledMMAINS4_8MMA_AtomIJNS4_26SM100_MMA_F16BF16_2x1SM_SSISJ_SJ_fLi128ELi16ELNS4_4UMMA5MajorE0ELSP_0ELNSO_7ScaleInE0ELSQ_0EEEEEENS4_6LayoutINS5_IJSC_SC_SC_EEENS5_IJNSA_ILi0EEESV_SV_EEEEENS5_IJNS4_10UnderscoreESY_SY_EEEEENS4_18SM100_TMA_2SM_LOADENS4_14ComposedLayoutINS4_7SwizzleILi3ELi4ELi3EEENS4_18smem_ptr_flag_bitsILi16EEENST_INS5_IJNSA_ILi8EEESH_EEENS5_IJSH_SC_EEEEEEEvNS4_8identityES11_S1B_vS1C_EENS_8epilogue10collective18CollectiveEpilogueINS1E_23Sm100TmaWarpSpecializedILi2ELi1ELi8ELb1ELb0EEEJNS5_IJSH_SG_SH_EEENS5_IJNST_ISH_SC_EENST_ISG_SC_EEEEESJ_SK_SJ_SK_NS1E_6fusion15FusionCallbacksIS1I_NS1N_17LinearCombinationISJ_fSJ_fLNS_15FloatRoundStyleE2EEES1J_S1M_JEEENS4_5SM1004TMEM4LOAD25SM100_TMEM_LOAD_32dp32b8xENS4_13SM90_TMA_LOADENS12_INS13_ILi1ELi4ELi3EEES16_NST_INS5_IJS17_SG_EEENS5_IJSG_SC_EEEEEEENS4_39AutoVectorizingCopyWithAssumedAlignmentILi128EEENS4_14SM90_TMA_STOREES22_S24_S24_EEEvvEEEEvNT_6ParamsE,"aw",@nobits
	.sectionflags	@""
	.align	16
	.zero		1024


//--------------------- .nv.shared.reserved.0     --------------------------
	.section	.nv.shared.reserved.0,"aw",@nobits
	.weak		__nv_reservedSMEM_offset_0_alias
	.size		__nv_reservedSMEM_offset_0_alias, 0, 64
	.other		__nv_reservedSMEM_offset_0_alias,@"STO_CUDA_RESERVED_SHARED STV_DEFAULT"
__nv_reservedSMEM_offset_0_alias:
	.zero		0
.nv.shared.reserved.0:
	.zero		64
	.weak		__nv_reservedSMEM_tcgen05_partition
	.type		__nv_reservedSMEM_tcgen05_partition,@object
	.size		__nv_reservedSMEM_tcgen05_partition,(.L_0 - __nv_reservedSMEM_tcgen05_partition)
__nv_reservedSMEM_tcgen05_partition:
	.zero		32
.L_0:


//--------------------- .nv.global                --------------------------
	.section	.nv.global,"aw",@nobits
.nv.global:
	.type		_ZN40_INTERNAL_0e14c9cf_4_k_cu_0e337897_135264cute1_E,@object
	.size		_ZN40_INTERNAL_0e14c9cf_4_k_cu_0e337897_135264cute1_E,(_ZN40_INTERNAL_0e14c9cf_4_k_cu_0e337897_135264cuda3std3__45__cpo6cbeginE - _ZN40_INTERNAL_0e14c9cf_4_k_cu_0e337897_135264cute1_E)
_ZN40_INTERNAL_0e14c9cf_4_k_cu_0e337897_135264cute1_E:
	.zero		1
	.type		_ZN40_INTERNAL_0e14c9cf_4_k_cu_0e337897_135264cuda3std3__45__cpo6cbeginE,@object
	.size		_ZN40_INTERNAL_0e14c9cf_4_k_cu_0e337897_135264cuda3std3__45__cpo6cbeginE,(_ZN40_INTERNAL_0e14c9cf_4_k_cu_0e337897_135264cuda3std3__48in_placeE - _ZN40_INTERNAL_0e14c9cf_4_k_cu_0e337897_135264cuda3std3__45__cpo6cbeginE)
_ZN40_INTERNAL_0e14c9cf_4_k_cu_0e337897_135264cuda3std3__45__cpo6cbeginE:
	.zero		1
	.type		_ZN40_INTERNAL_0e14c9cf_4_k_cu_0e337897_135264cuda3std3__48in_placeE,@object
	.size		_ZN40_INTERNAL_0e14c9cf_4_k_cu_0e337897_135264cuda3std3__48in_placeE,(_ZN40_INTERNAL_0e14c9cf_4_k_cu_0e337897_135264cuda3std6ranges3__45__cpo9iter_moveE - _ZN40_INTERNAL_0e14c9cf_4_k_cu_0e337897_135264cuda3std3__48in_placeE)
_ZN40_INTERNAL_0e14c9cf_4_k_cu_0e337897_135264cuda3std3__48in_placeE:
	.zero		1
	.type		_ZN40_INTERNAL_0e14c9cf_4_k_cu_0e337897_135264cuda3std6ranges3__45__cpo9iter_moveE,@object
	.size		_ZN40_INTERNAL_0e14c9cf_4_k_cu_0e337897_135264cuda3std6ranges3__45__cpo9iter_moveE,(_ZN40_INTERNAL_0e14c9cf_4_k_cu_0e337897_135264cuda3std3__45__cpo5beginE - _ZN40_INTERNAL_0e14c9cf_4_k_cu_0e337897_135264cuda3std6ranges3__45__cpo9iter_moveE)
_ZN40_INTERNAL_0e14c9cf_4_k_cu_0e337897_135264cuda3std6ranges3__45__cpo9iter_moveE:
	.zero		1
	.type		_ZN40_INTERNAL_0e14c9cf_4_k_cu_0e337897_135264cuda3std3__45__cpo5beginE,@object
	.size		_ZN40_INTERNAL_0e14c9cf_4_k_cu_0e337897_135264cuda3std3__45__cpo5beginE,(_ZN40_INTERNAL_0e14c9cf_4_k_cu_0e337897_135264cuda3std3__442_GLOBAL__N__0e14c9cf_4_k_cu_0e337897_135266ignoreE - _ZN40_INTERNAL_0e14c9cf_4_k_cu_0e337897_135264cuda3std3__45__cpo5beginE)
_ZN40_INTERNAL_0e14c9cf_4_k_cu_0e337897_135264cuda3std3__45__cpo5beginE:
	.zero		1
	.type		_ZN40_INTERNAL_0e14c9cf_4_k_cu_0e337897_135264cuda3std3__442_GLOBAL__N__0e14c9cf_4_k_cu_0e337897_135266ignoreE,@object
	.size		_ZN40_INTERNAL_0e14c9cf_4_k_cu_0e337897_135264cuda3std3__442_GLOBAL__N__0e14c9cf_4_k_cu_0e337897_135266ignoreE,(_ZN40_INTERNAL_0e14c9cf_4_k_cu_0e337897_135264cute7productE - _ZN40_INTERNAL_0e14c9cf_4_k_cu_0e337897_135264cuda3std3__442_GLOBAL__N__0e14c9cf_4_k_cu_0e337897_135266ignoreE)
_ZN40_INTERNAL_0e14c9cf_4_k_cu_0e337897_135264cuda3std3__442_GLOBAL__N__0e14c9cf_4_k_cu_0e337897_135266ignoreE:
	.zero		1
	.type		_ZN40_INTERNAL_0e14c9cf_4_k_cu_0e337897_135264cute7productE,@object
	.size		_ZN40_INTERNAL_0e14c9cf_4_k_cu_0e337897_135264cute7productE,(_ZN40_INTERNAL_0e14c9cf_4_k_cu_0e337897_135264cuda3std3__45__cpo3endE - _ZN40_INTERNAL_0e14c9cf_4_k_cu_0e337897_135264cute7productE)
_ZN40_INTERNAL_0e14c9cf_4_k_cu_0e337897_135264cute7productE:
	.zero		1
	.type		_ZN40_INTERNAL_0e14c9cf_4_k_cu_0e337897_135264cuda3std3__45__cpo3endE,@object
	.size		_ZN40_INTERNAL_0e14c9cf_4_k_cu_0e337897_135264cuda3std3__45__cpo3endE,(_ZN40_INTERNAL_0e14c9cf_4_k_cu_0e337897_135264cuda3std3__419piecewise_constructE - _ZN40_INTERNAL_0e14c9cf_4_k_cu_0e337897_135264cuda3std3__45__cpo3endE)
_ZN40_INTERNAL_0e14c9cf_4_k_cu_0e337897_135264cuda3std3__45__cpo3endE:
	.zero		1
	.type		_ZN40_INTERNAL_0e14c9cf_4_k_cu_0e337897_135264cuda3std3__419piecewise_constructE,@object
	.size		_ZN40_INTERNAL_0e14c9cf_4_k_cu_0e337897_135264cuda3std3__419piecewise_constructE,(_ZN40_INTERNAL_0e14c9cf_4_k_cu_0e337897_135264cuda3std3__45__cpo4cendE - _ZN40_INTERNAL_0e14c9cf_4_k_cu_0e337897_135264cuda3std3__419piecewise_constructE)
_ZN40_INTERNAL_0e14c9cf_4_k_cu_0e337897_135264cuda3std3__419piecewise_constructE:
	.zero		1
	.type		_ZN40_INTERNAL_0e14c9cf_4_k_cu_0e337897_135264cuda3std3__45__cpo4cendE,@object
	.size		_ZN40_INTERNAL_0e14c9cf_4_k_cu_0e337897_135264cuda3std3__45__cpo4cendE,(_ZN40_INTERNAL_0e14c9cf_4_k_cu_0e337897_135264cuda3std6ranges3__45__cpo4swapE - _ZN40_INTERNAL_0e14c9cf_4_k_cu_0e337897_135264cuda3std3__45__cpo4cendE)
_ZN40_INTERNAL_0e14c9cf_4_k_cu_0e337897_135264cuda3std3__45__cpo4cendE:
	.zero		1
	.type		_ZN40_INTERNAL_0e14c9cf_4_k_cu_0e337897_135264cuda3std6ranges3__45__cpo4swapE,@object
	.size		_ZN40_INTERNAL_0e14c9cf_4_k_cu_0e337897_135264cuda3std6ranges3__45__cpo4swapE,(.L_10 - _ZN40_INTERNAL_0e14c9cf_4_k_cu_0e337897_135264cuda3std6ranges3__45__cpo4swapE)
_ZN40_INTERNAL_0e14c9cf_4_k_cu_0e337897_135264cuda3std6ranges3__45__cpo4swapE:
	.zero		1
.L_10:


//--------------------- .nv.constant0._ZN7cutlass13device_kernelINS_4gemm6kernel13GemmUniversalIN4cute5tupleIJiiiiEEENS1_10collective13CollectiveMmaINS1_35MainloopSm100TmaUmmaWarpSpecializedILi24ELi2ELi4ENS5_IJNS4_1CILi2EEENSA_ILi1EEESC_EEEEENS5_IJNSA_ILi128EEENSA_ILi16EEENSA_ILi64EEEEEENS_10bfloat16_tENS5_IJlSC_lEEESJ_SK_NS4_8TiledMMAINS4_8MMA_AtomIJNS4_26SM100_MMA_F16BF16_2x1SM_SSISJ_SJ_fLi128ELi16ELNS4_4UMMA5MajorE0ELSP_0ELNSO_7ScaleInE0ELSQ_0EEEEEENS4_6LayoutINS5_IJSC_SC_SC_EEENS5_IJNSA_ILi0EEESV_SV_EEEEENS5_IJNS4_10UnderscoreESY_SY_EEEEENS4_18SM100_TMA_2SM_LOADENS4_14ComposedLayoutINS4_7SwizzleILi3ELi4ELi3EEENS4_18smem_ptr_flag_bitsILi16EEENST_INS5_IJNSA_ILi8EEESH_EEENS5_IJSH_SC_EEEEEEEvNS4_8identityES11_S1B_vS1C_EENS_8epilogue10collective18CollectiveEpilogueINS1E_23Sm100TmaWarpSpecializedILi2ELi1ELi8ELb1ELb0EEEJNS5_IJSH_SG_SH_EEENS5_IJNST_ISH_SC_EENST_ISG_SC_EEEEESJ_SK_SJ_SK_NS1E_6fusion15FusionCallbacksIS1I_NS1N_17LinearCombinationISJ_fSJ_fLNS_15FloatRoundStyleE2EEES1J_S1M_JEEENS4_5SM1004TMEM4LOAD25SM100_TMEM_LOAD_32dp32b8xENS4_13SM90_TMA_LOADENS12_INS13_ILi1ELi4ELi3EEES16_NST_INS5_IJS17_SG_EEENS5_IJSG_SC_EEEEEEENS4_39AutoVectorizingCopyWithAssumedAlignmentILi128EEENS4_14SM90_TMA_STOREES22_S24_S24_EEEvvEEEEvNT_6ParamsE --------------------------
	.section	.nv.constant0._ZN7cutlass13device_kernelINS_4gemm6kernel13GemmUniversalIN4cute5tupleIJiiiiEEENS1_10collective13CollectiveMmaINS1_35MainloopSm100TmaUmmaWarpSpecializedILi24ELi2ELi4ENS5_IJNS4_1CILi2EEENSA_ILi1EEESC_EEEEENS5_IJNSA_ILi128EEENSA_ILi16EEENSA_ILi64EEEEEENS_10bfloat16_tENS5_IJlSC_lEEESJ_SK_NS4_8TiledMMAINS4_8MMA_AtomIJNS4_26SM100_MMA_F16BF16_2x1SM_SSISJ_SJ_fLi128ELi16ELNS4_4UMMA5MajorE0ELSP_0ELNSO_7ScaleInE0ELSQ_0EEEEEENS4_6LayoutINS5_IJSC_SC_SC_EEENS5_IJNSA_ILi0EEESV_SV_EEEEENS5_IJNS4_10UnderscoreESY_SY_EEEEENS4_18SM100_TMA_2SM_LOADENS4_14ComposedLayoutINS4_7SwizzleILi3ELi4ELi3EEENS4_18smem_ptr_flag_bitsILi16EEENST_INS5_IJNSA_ILi8EEESH_EEENS5_IJSH_SC_EEEEEEEvNS4_8identityES11_S1B_vS1C_EENS_8epilogue10collective18CollectiveEpilogueINS1E_23Sm100TmaWarpSpecializedILi2ELi1ELi8ELb1ELb0EEEJNS5_IJSH_SG_SH_EEENS5_IJNST_ISH_SC_EENST_ISG_SC_EEEEESJ_SK_SJ_SK_NS1E_6fusion15FusionCallbacksIS1I_NS1N_17LinearCombinationISJ_fSJ_fLNS_15FloatRoundStyleE2EEES1J_S1M_JEEENS4_5SM1004TMEM4LOAD25SM100_TMEM_LOAD_32dp32b8xENS4_13SM90_TMA_LOADENS12_INS13_ILi1ELi4ELi3EEES16_NST_INS5_IJS17_SG_EEENS5_IJSG_SC_EEEEEEENS4_39AutoVectorizingCopyWithAssumedAlignmentILi128EEENS4_14SM90_TMA_STOREES22_S24_S24_EEEvvEEEEvNT_6ParamsE,"a",@progbits
	.sectionflags	@""
	.align	4
.nv.constant0._ZN7cutlass13device_kernelINS_4gemm6kernel13GemmUniversalIN4cute5tupleIJiiiiEEENS1_10collective13CollectiveMmaINS1_35MainloopSm100TmaUmmaWarpSpecializedILi24ELi2ELi4ENS5_IJNS4_1CILi2EEENSA_ILi1EEESC_EEEEENS5_IJNSA_ILi128EEENSA_ILi16EEENSA_ILi64EEEEEENS_10bfloat16_tENS5_IJlSC_lEEESJ_SK_NS4_8TiledMMAINS4_8MMA_AtomIJNS4_26SM100_MMA_F16BF16_2x1SM_SSISJ_SJ_fLi128ELi16ELNS4_4UMMA5MajorE0ELSP_0ELNSO_7ScaleInE0ELSQ_0EEEEEENS4_6LayoutINS5_IJSC_SC_SC_EEENS5_IJNSA_ILi0EEESV_SV_EEEEENS5_IJNS4_10UnderscoreESY_SY_EEEEENS4_18SM100_TMA_2SM_LOADENS4_14ComposedLayoutINS4_7SwizzleILi3ELi4ELi3EEENS4_18smem_ptr_flag_bitsILi16EEENST_INS5_IJNSA_ILi8EEESH_EEENS5_IJSH_SC_EEEEEEEvNS4_8identityES11_S1B_vS1C_EENS_8epilogue10collective18CollectiveEpilogueINS1E_23Sm100TmaWarpSpecializedILi2ELi1ELi8ELb1ELb0EEEJNS5_IJSH_SG_SH_EEENS5_IJNST_ISH_SC_EENST_ISG_SC_EEEEESJ_SK_SJ_SK_NS1E_6fusion15FusionCallbacksIS1I_NS1N_17LinearCombinationISJ_fSJ_fLNS_15FloatRoundStyleE2EEES1J_S1M_JEEENS4_5SM1004TMEM4LOAD25SM100_TMEM_LOAD_32dp32b8xENS4_13SM90_TMA_LOADENS12_INS13_ILi1ELi4ELi3EEES16_NST_INS5_IJS17_SG_EEENS5_IJSG_SC_EEEEEEENS4_39AutoVectorizingCopyWithAssumedAlignmentILi128EEENS4_14SM90_TMA_STOREES22_S24_S24_EEEvvEEEEvNT_6ParamsE:
	.zero		2944


//--------------------- SYMBOLS --------------------------

	.type		.nv.reservedSmem.offset0,@object
	.size		.nv.reservedSmem.offset0,0x4
	.type		.nv.reservedSmem.cap,@object
	.size		.nv.reservedSmem.cap,0x4
	.type		__assertfail,@function
